	.headerflags	@"EF_CUDA_TEXMODE_UNIFIED EF_CUDA_64BIT_ADDRESS EF_CUDA_SM86 EF_CUDA_VIRTUAL_SM(EF_CUDA_SM86)"
	.elftype	@"ET_EXEC"


//--------------------- .nv.info                  --------------------------
	.section	.nv.info,"",@"SHT_CUDA_INFO"
	.align	4


	//----- nvinfo : EIATTR_REGCOUNT
	.align		4
        /*0000*/ 	.byte	0x04, 0x2f
        /*0002*/ 	.short	(.L_2 - .L_1)
	.align		4
.L_1:
        /*0004*/ 	.word	index@(triton_red_fused__to_copy_add_amax_amin_clamp_mul_native_layer_norm_reciprocal_12)
        /*0008*/ 	.word	0x00000050


	//----- nvinfo : EIATTR_MIN_STACK_SIZE
	.align		4
.L_2:
        /*000c*/ 	.byte	0x04, 0x12
        /*000e*/ 	.short	(.L_4 - .L_3)
	.align		4
.L_3:
        /*0010*/ 	.word	index@(triton_red_fused__to_copy_add_amax_amin_clamp_mul_native_layer_norm_reciprocal_12)
        /*0014*/ 	.word	0x00000000


	//----- nvinfo : EIATTR_FRAME_SIZE
	.align		4
.L_4:
        /*0018*/ 	.byte	0x04, 0x11
        /*001a*/ 	.short	(.L_6 - .L_5)
	.align		4
.L_5:
        /*001c*/ 	.word	index@(triton_red_fused__to_copy_add_amax_amin_clamp_mul_native_layer_norm_reciprocal_12)
        /*0020*/ 	.word	0x00000000


	//----- nvinfo : EIATTR_MIN_STACK_SIZE
	.align		4
.L_6:
        /*0024*/ 	.byte	0x04, 0x12
        /*0026*/ 	.short	(.L_8 - .L_7)
	.align		4
.L_7:
        /*0028*/ 	.word	index@(triton_red_fused__to_copy_add_amax_amin_clamp_mul_native_layer_norm_reciprocal_12)
        /*002c*/ 	.word	0x00000000
.L_8:


//--------------------- .nv.info.triton_red_fused__to_copy_add_amax_amin_clamp_mul_native_layer_norm_reciprocal_12 --------------------------
	.section	.nv.info.triton_red_fused__to_copy_add_amax_amin_clamp_mul_native_layer_norm_reciprocal_12,"",@"SHT_CUDA_INFO"
	.sectionflags	@""
	.align	4


	//----- nvinfo : EIATTR_CUDA_API_VERSION
	.align		4
        /*0000*/ 	.byte	0x04, 0x37
        /*0002*/ 	.short	(.L_10 - .L_9)
.L_9:
        /*0004*/ 	.word	0x0000007c


	//----- nvinfo : EIATTR_SW2861232_WAR
	.align		4
.L_10:
        /*0008*/ 	.byte	0x01, 0x35
	.zero		2


	//----- nvinfo : EIATTR_PARAM_CBANK
	.align		4
        /*000c*/ 	.byte	0x04, 0x0a
        /*000e*/ 	.short	(.L_12 - .L_11)
	.align		4
.L_11:
        /*0010*/ 	.word	index@(.nv.constant0.triton_red_fused__to_copy_add_amax_amin_clamp_mul_native_layer_norm_reciprocal_12)
        /*0014*/ 	.short	0x0160
        /*0016*/ 	.short	0x0078


	//----- nvinfo : EIATTR_CBANK_PARAM_SIZE
	.align		4
.L_12:
        /*0018*/ 	.byte	0x03, 0x19
        /*001a*/ 	.short	0x0078


	//----- nvinfo : EIATTR_KPARAM_INFO
	.align		4
        /*001c*/ 	.byte	0x04, 0x17
        /*001e*/ 	.short	(.L_14 - .L_13)
.L_13:
        /*0020*/ 	.word	0x00000000
        /*0024*/ 	.short	0x000f
        /*0026*/ 	.short	0x0070
        /*0028*/ 	.byte	0x00, 0xf4, 0x21, 0x00


	//----- nvinfo : EIATTR_KPARAM_INFO
	.align		4
.L_14:
        /*002c*/ 	.byte	0x04, 0x17
        /*002e*/ 	.short	(.L_16 - .L_15)
.L_15:
        /*0030*/ 	.word	0x00000000
        /*0034*/ 	.short	0x000e
        /*0036*/ 	.short	0x006c
        /*0038*/ 	.byte	0x00, 0xf0, 0x11, 0x00


	//----- nvinfo : EIATTR_KPARAM_INFO
	.align		4
.L_16:
        /*003c*/ 	.byte	0x04, 0x17
        /*003e*/ 	.short	(.L_18 - .L_17)
.L_17:
        /*0040*/ 	.word	0x00000000
        /*0044*/ 	.short	0x000d
        /*0046*/ 	.short	0x0068
        /*0048*/ 	.byte	0x00, 0xf0, 0x11, 0x00


	//----- nvinfo : EIATTR_KPARAM_INFO
	.align		4
.L_18:
        /*004c*/ 	.byte	0x04, 0x17
        /*004e*/ 	.short	(.L_20 - .L_19)
.L_19:
        /*0050*/ 	.word	0x00000000
        /*0054*/ 	.short	0x000c
        /*0056*/ 	.short	0x0060
        /*0058*/ 	.byte	0x00, 0xf4, 0x21, 0x00


	//----- nvinfo : EIATTR_KPARAM_INFO
	.align		4
.L_20:
        /*005c*/ 	.byte	0x04, 0x17
        /*005e*/ 	.short	(.L_22 - .L_21)
.L_21:
        /*0060*/ 	.word	0x00000000
        /*0064*/ 	.short	0x000b
        /*0066*/ 	.short	0x0058
        /*0068*/ 	.byte	0x00, 0xf4, 0x21, 0x00


	//----- nvinfo : EIATTR_KPARAM_INFO
	.align		4
.L_22:
        /*006c*/ 	.byte	0x04, 0x17
        /*006e*/ 	.short	(.L_24 - .L_23)
.L_23:
        /*0070*/ 	.word	0x00000000
        /*0074*/ 	.short	0x000a
        /*0076*/ 	.short	0x0050
        /*0078*/ 	.byte	0x00, 0xf4, 0x21, 0x00


	//----- nvinfo : EIATTR_KPARAM_INFO
	.align		4
.L_24:
        /*007c*/ 	.byte	0x04, 0x17
        /*007e*/ 	.short	(.L_26 - .L_25)
.L_25:
        /*0080*/ 	.word	0x00000000
        /*0084*/ 	.short	0x0009
        /*0086*/ 	.short	0x0048
        /*0088*/ 	.byte	0x00, 0xf4, 0x21, 0x00


	//----- nvinfo : EIATTR_KPARAM_INFO
	.align		4
.L_26:
        /*008c*/ 	.byte	0x04, 0x17
        /*008e*/ 	.short	(.L_28 - .L_27)
.L_27:
        /*0090*/ 	.word	0x00000000
        /*0094*/ 	.short	0x0008
        /*0096*/ 	.short	0x0040
        /*0098*/ 	.byte	0x00, 0xf4, 0x21, 0x00


	//----- nvinfo : EIATTR_KPARAM_INFO
	.align		4
.L_28:
        /*009c*/ 	.byte	0x04, 0x17
        /*009e*/ 	.short	(.L_30 - .L_29)
.L_29:
        /*00a0*/ 	.word	0x00000000
        /*00a4*/ 	.short	0x0007
        /*00a6*/ 	.short	0x0038
        /*00a8*/ 	.byte	0x00, 0xf4, 0x21, 0x00


	//----- nvinfo : EIATTR_KPARAM_INFO
	.align		4
.L_30:
        /*00ac*/ 	.byte	0x04, 0x17
        /*00ae*/ 	.short	(.L_32 - .L_31)
.L_31:
        /*00b0*/ 	.word	0x00000000
        /*00b4*/ 	.short	0x0006
        /*00b6*/ 	.short	0x0030
        /*00b8*/ 	.byte	0x00, 0xf4, 0x21, 0x00


	//----- nvinfo : EIATTR_KPARAM_INFO
	.align		4
.L_32:
        /*00bc*/ 	.byte	0x04, 0x17
        /*00be*/ 	.short	(.L_34 - .L_33)
.L_33:
        /*00c0*/ 	.word	0x00000000
        /*00c4*/ 	.short	0x0005
        /*00c6*/ 	.short	0x0028
        /*00c8*/ 	.byte	0x00, 0xf4, 0x21, 0x00


	//----- nvinfo : EIATTR_KPARAM_INFO
	.align		4
.L_34:
        /*00cc*/ 	.byte	0x04, 0x17
        /*00ce*/ 	.short	(.L_36 - .L_35)
.L_35:
        /*00d0*/ 	.word	0x00000000
        /*00d4*/ 	.short	0x0004
        /*00d6*/ 	.short	0x0020
        /*00d8*/ 	.byte	0x00, 0xf4, 0x21, 0x00


	//----- nvinfo : EIATTR_KPARAM_INFO
	.align		4
.L_36:
        /*00dc*/ 	.byte	0x04, 0x17
        /*00de*/ 	.short	(.L_38 - .L_37)
.L_37:
        /*00e0*/ 	.word	0x00000000
        /*00e4*/ 	.short	0x0003
        /*00e6*/ 	.short	0x0018
        /*00e8*/ 	.byte	0x00, 0xf4, 0x21, 0x00


	//----- nvinfo : EIATTR_KPARAM_INFO
	.align		4
.L_38:
        /*00ec*/ 	.byte	0x04, 0x17
        /*00ee*/ 	.short	(.L_40 - .L_39)
.L_39:
        /*00f0*/ 	.word	0x00000000
        /*00f4*/ 	.short	0x0002
        /*00f6*/ 	.short	0x0010
        /*00f8*/ 	.byte	0x00, 0xf4, 0x21, 0x00


	//----- nvinfo : EIATTR_KPARAM_INFO
	.align		4
.L_40:
        /*00fc*/ 	.byte	0x04, 0x17
        /*00fe*/ 	.short	(.L_42 - .L_41)
.L_41:
        /*0100*/ 	.word	0x00000000
        /*0104*/ 	.short	0x0001
        /*0106*/ 	.short	0x0008
        /*0108*/ 	.byte	0x00, 0xf4, 0x21, 0x00


	//----- nvinfo : EIATTR_KPARAM_INFO
	.align		4
.L_42:
        /*010c*/ 	.byte	0x04, 0x17
        /*010e*/ 	.short	(.L_44 - .L_43)
.L_43:
        /*0110*/ 	.word	0x00000000
        /*0114*/ 	.short	0x0000
        /*0116*/ 	.short	0x0000
        /*0118*/ 	.byte	0x00, 0xf4, 0x21, 0x00


	//----- nvinfo : EIATTR_MAXREG_COUNT
	.align		4
.L_44:
        /*011c*/ 	.byte	0x03, 0x1b
        /*011e*/ 	.short	0x00ff


	//----- nvinfo : EIATTR_COOP_GROUP_MASK_REGIDS
	.align		4
        /*0120*/ 	.byte	0x04, 0x29
        /*0122*/ 	.short	(.L_46 - .L_45)


	//   ....[0]....
.L_45:
        /*0124*/ 	.word	0xffffffff


	//   ....[1]....
        /*0128*/ 	.word	0xffffffff


	//   ....[2]....
        /*012c*/ 	.word	0xffffffff


	//   ....[3]....
        /*0130*/ 	.word	0xffffffff


	//   ....[4]....
        /*0134*/ 	.word	0xffffffff


	//   ....[5]....
        /*0138*/ 	.word	0xffffffff


	//   ....[6]....
        /*013c*/ 	.word	0xffffffff


	//   ....[7]....
        /*0140*/ 	.word	0xffffffff


	//   ....[8]....
        /*0144*/ 	.word	0xffffffff


	//   ....[9]....
        /*0148*/ 	.word	0xffffffff


	//   ....[10]....
        /*014c*/ 	.word	0xffffffff


	//   ....[11]....
        /*0150*/ 	.word	0xffffffff


	//   ....[12]....
        /*0154*/ 	.word	0xffffffff


	//   ....[13]....
        /*0158*/ 	.word	0xffffffff


	//   ....[14]....
        /*015c*/ 	.word	0xffffffff


	//   ....[15]....
        /*0160*/ 	.word	0xffffffff


	//   ....[16]....
        /*0164*/ 	.word	0xffffffff


	//   ....[17]....
        /*0168*/ 	.word	0xffffffff


	//   ....[18]....
        /*016c*/ 	.word	0xffffffff


	//   ....[19]....
        /*0170*/ 	.word	0xffffffff


	//   ....[20]....
        /*0174*/ 	.word	0xffffffff


	//   ....[21]....
        /*0178*/ 	.word	0xffffffff


	//   ....[22]....
        /*017c*/ 	.word	0xffffffff


	//   ....[23]....
        /*0180*/ 	.word	0xffffffff


	//   ....[24]....
        /*0184*/ 	.word	0xffffffff


	//   ....[25]....
        /*0188*/ 	.word	0xffffffff


	//   ....[26]....
        /*018c*/ 	.word	0xffffffff


	//   ....[27]....
        /*0190*/ 	.word	0xffffffff


	//   ....[28]....
        /*0194*/ 	.word	0xffffffff


	//   ....[29]....
        /*0198*/ 	.word	0xffffffff


	//   ....[30]....
        /*019c*/ 	.word	0xffffffff


	//   ....[31]....
        /*01a0*/ 	.word	0xffffffff


	//   ....[32]....
        /*01a4*/ 	.word	0xffffffff


	//   ....[33]....
        /*01a8*/ 	.word	0xffffffff


	//   ....[34]....
        /*01ac*/ 	.word	0xffffffff


	//   ....[35]....
        /*01b0*/ 	.word	0xffffffff


	//   ....[36]....
        /*01b4*/ 	.word	0xffffffff


	//   ....[37]....
        /*01b8*/ 	.word	0xffffffff


	//   ....[38]....
        /*01bc*/ 	.word	0xffffffff


	//   ....[39]....
        /*01c0*/ 	.word	0xffffffff


	//   ....[40]....
        /*01c4*/ 	.word	0xffffffff


	//   ....[41]....
        /*01c8*/ 	.word	0xffffffff


	//   ....[42]....
        /*01cc*/ 	.word	0xffffffff


	//   ....[43]....
        /*01d0*/ 	.word	0xffffffff


	//   ....[44]....
        /*01d4*/ 	.word	0xffffffff


	//   ....[45]....
        /*01d8*/ 	.word	0xffffffff


	//   ....[46]....
        /*01dc*/ 	.word	0xffffffff


	//   ....[47]....
        /*01e0*/ 	.word	0xffffffff


	//   ....[48]....
        /*01e4*/ 	.word	0xffffffff


	//   ....[49]....
        /*01e8*/ 	.word	0xffffffff


	//----- nvinfo : EIATTR_COOP_GROUP_INSTR_OFFSETS
	.align		4
.L_46:
        /*01ec*/ 	.byte	0x04, 0x28
        /*01ee*/ 	.short	(.L_48 - .L_47)


	//   ....[0]....
.L_47:
        /*01f0*/ 	.word	0x00001db0


	//   ....[1]....
        /*01f4*/ 	.word	0x00001e40


	//   ....[2]....
        /*01f8*/ 	.word	0x00001f90


	//   ....[3]....
        /*01fc*/ 	.word	0x00002020


	//   ....[4]....
        /*0200*/ 	.word	0x00002060


	//   ....[5]....
        /*0204*/ 	.word	0x000020a0


	//   ....[6]....
        /*0208*/ 	.word	0x00002200


	//   ....[7]....
        /*020c*/ 	.word	0x00002270


	//   ....[8]....
        /*0210*/ 	.word	0x00002360


	//   ....[9]....
        /*0214*/ 	.word	0x000023d0


	//   ....[10]....
        /*0218*/ 	.word	0x000024a0


	//   ....[11]....
        /*021c*/ 	.word	0x00002510


	//   ....[12]....
        /*0220*/ 	.word	0x00002660


	//   ....[13]....
        /*0224*/ 	.word	0x000026f0


	//   ....[14]....
        /*0228*/ 	.word	0x00002740


	//   ....[15]....
        /*022c*/ 	.word	0x000027a0


	//   ....[16]....
        /*0230*/ 	.word	0x000028a0


	//   ....[17]....
        /*0234*/ 	.word	0x00002960


	//   ....[18]....
        /*0238*/ 	.word	0x000029a0


	//   ....[19]....
        /*023c*/ 	.word	0x000029e0


	//   ....[20]....
        /*0240*/ 	.word	0x00002cf0


	//   ....[21]....
        /*0244*/ 	.word	0x00002d00


	//   ....[22]....
        /*0248*/ 	.word	0x00002d40


	//   ....[23]....
        /*024c*/ 	.word	0x00002d80


	//   ....[24]....
        /*0250*/ 	.word	0x00002ea0


	//   ....[25]....
        /*0254*/ 	.word	0x00002ec0


	//   ....[26]....
        /*0258*/ 	.word	0x00003c70


	//   ....[27]....
        /*025c*/ 	.word	0x00003ce0


	//   ....[28]....
        /*0260*/ 	.word	0x00003d50


	//   ....[29]....
        /*0264*/ 	.word	0x00003d80


	//   ....[30]....
        /*0268*/ 	.word	0x00003dc0


	//   ....[31]....
        /*026c*/ 	.word	0x00003e10


	//   ....[32]....
        /*0270*/ 	.word	0x00003e40


	//   ....[33]....
        /*0274*/ 	.word	0x00003e90


	//   ....[34]....
        /*0278*/ 	.word	0x00003f20


	//   ....[35]....
        /*027c*/ 	.word	0x00004000


	//   ....[36]....
        /*0280*/ 	.word	0x00004050


	//   ....[37]....
        /*0284*/ 	.word	0x00004070


	//   ....[38]....
        /*0288*/ 	.word	0x000040b0


	//   ....[39]....
        /*028c*/ 	.word	0x00004100


	//   ....[40]....
        /*0290*/ 	.word	0x000041d0


	//   ....[41]....
        /*0294*/ 	.word	0x000041f0


	//   ....[42]....
        /*0298*/ 	.word	0x00004250


	//   ....[43]....
        /*029c*/ 	.word	0x00004280


	//   ....[44]....
        /*02a0*/ 	.word	0x000042a0


	//   ....[45]....
        /*02a4*/ 	.word	0x00004300


	//   ....[46]....
        /*02a8*/ 	.word	0x00004330


	//   ....[47]....
        /*02ac*/ 	.word	0x00004370


	//   ....[48]....
        /*02b0*/ 	.word	0x000044c0


	//   ....[49]....
        /*02b4*/ 	.word	0x00004520


	//----- nvinfo : EIATTR_EXIT_INSTR_OFFSETS
	.align		4
.L_48:
        /*02b8*/ 	.byte	0x04, 0x1c
        /*02ba*/ 	.short	(.L_50 - .L_49)


	//   ....[0]....
.L_49:
        /*02bc*/ 	.word	0x00005070


	//----- nvinfo : EIATTR_REQNTID
	.align		4
.L_50:
        /*02c0*/ 	.byte	0x04, 0x10
        /*02c2*/ 	.short	(.L_52 - .L_51)
.L_51:
        /*02c4*/ 	.word	0x00000080
        /*02c8*/ 	.word	0x00000001
        /*02cc*/ 	.word	0x00000001
.L_52:


//--------------------- .nv.callgraph             --------------------------
	.section	.nv.callgraph,"",@"SHT_CUDA_CALLGRAPH"
	.align	4
	.sectionentsize	8
	.align		4
        /*0000*/ 	.word	0x00000000
	.align		4
        /*0004*/ 	.word	0xffffffff
	.align		4
        /*0008*/ 	.word	0x00000000
	.align		4
        /*000c*/ 	.word	0xfffffffe
	.align		4
        /*0010*/ 	.word	0x00000000
	.align		4
        /*0014*/ 	.word	0xfffffffd
	.align		4
        /*0018*/ 	.word	0x00000000
	.align		4
        /*001c*/ 	.word	0xfffffffc


//--------------------- .nv.rel.action            --------------------------
	.section	.nv.rel.action,"",@"SHT_CUDA_RELOCINFO"
	.align	8
	.sectionentsize	8
        /*0000*/ 	.byte	0x73, 0x00, 0x00, 0x00, 0x00, 0x00, 0x00, 0x00, 0x00, 0x00, 0x00, 0x11, 0x25, 0x00, 0x05, 0x36


//--------------------- .nv.constant4             --------------------------
	.section	.nv.constant4,"a",@progbits
	.align	8
	.align		8
.nv.constant4:
        /*0000*/ 	.dword	_$_str


//--------------------- .nv.constant0.triton_red_fused__to_copy_add_amax_amin_clamp_mul_native_layer_norm_reciprocal_12 --------------------------
	.section	.nv.constant0.triton_red_fused__to_copy_add_amax_amin_clamp_mul_native_layer_norm_reciprocal_12,"a",@progbits
	.sectionflags	@""
	.align	4
.nv.constant0.triton_red_fused__to_copy_add_amax_amin_clamp_mul_native_layer_norm_reciprocal_12:
	.zero		472


//--------------------- .text.triton_red_fused__to_copy_add_amax_amin_clamp_mul_native_layer_norm_reciprocal_12 --------------------------
	.section	.text.triton_red_fused__to_copy_add_amax_amin_clamp_mul_native_layer_norm_reciprocal_12,"ax",@progbits
	.sectionflags	@"SHF_BARRIERS=1"
	.sectioninfo	@"SHI_REGISTERS=80"
	.align	128
        .global         triton_red_fused__to_copy_add_amax_amin_clamp_mul_native_layer_norm_reciprocal_12
        .type           triton_red_fused__to_copy_add_amax_amin_clamp_mul_native_layer_norm_reciprocal_12,@function
        .size           triton_red_fused__to_copy_add_amax_amin_clamp_mul_native_layer_norm_reciprocal_12,(.L_x_6 - triton_red_fused__to_copy_add_amax_amin_clamp_mul_native_layer_norm_reciprocal_12)
        .other          triton_red_fused__to_copy_add_amax_amin_clamp_mul_native_layer_norm_reciprocal_12,@"STO_CUDA_ENTRY STV_DEFAULT"
triton_red_fused__to_copy_add_amax_amin_clamp_mul_native_layer_norm_reciprocal_12:
.text.triton_red_fused__to_copy_add_amax_amin_clamp_mul_native_layer_norm_reciprocal_12:
[----:B------:R-:W-:Y:S02]  /*0000*/  IMAD.MOV.U32 R1, RZ, RZ, c[0x0][0x28] ;  /* 0x00000a00ff017624 */ /* 0x000fe400078e00ff */
[----:B------:R-:W0:Y:S01]  /*0010*/  S2R R71, SR_TID.X ;  /* 0x0000000000477919 */ /* 0x000e220000002100 */
[----:B------:R-:W-:Y:S01]  /*0020*/  IMAD.MOV.U32 R5, RZ, RZ, 0x2 ;  /* 0x00000002ff057424 */ /* 0x000fe200078e00ff */
[----:B------:R-:W-:Y:S01]  /*0030*/  PRMT R0, RZ, 0x7610, R0 ;  /* 0x00007610ff007816 */ /* 0x000fe20000000000 */
[----:B------:R-:W-:Y:S01]  /*0040*/  ULDC.64 UR4, c[0x0][0x118] ;  /* 0x0000460000047ab9 */ /* 0x000fe20000000a00 */
[----:B------:R-:W1:Y:S01]  /*0050*/  S2R R10, SR_CTAID.X ;  /* 0x00000000000a7919 */ /* 0x000e620000002500 */
[----:B0-----:R-:W-:Y:S01]  /*0060*/  SHF.R.U32.HI R7, RZ, 0x6, R71 ;  /* 0x00000006ff077819 */ /* 0x001fe20000011647 */
[----:B-1----:R-:W-:-:S03]  /*0070*/  IMAD.SHL.U32 R72, R10, 0x2, RZ ;  /* 0x000000020a487824 */ /* 0x002fc600078e00ff */
[----:B------:R-:W-:-:S04]  /*0080*/  SGXT.U32 R7, R7, 0x1 ;  /* 0x000000010707781a */ /* 0x000fc80000000000 */
[----:B------:R-:W-:-:S04]  /*0090*/  LOP3.LUT R4, R7, R72, RZ, 0xfc, !PT ;  /* 0x0000004807047212 */ /* 0x000fc800078efcff */
[C---:B------:R-:W-:Y:S01]  /*00a0*/  ISETP.GE.AND P2, PT, R4.reuse, 0x200, PT ;  /* 0x000002000400780c */ /* 0x040fe20003f46270 */
[----:B------:R-:W-:Y:S01]  /*00b0*/  IMAD.WIDE R2, R4, R5, c[0x0][0x180] ;  /* 0x0000600004027625 */ /* 0x000fe200078e0205 */
[----:B------:R-:W-:-:S03]  /*00c0*/  PRMT R11, RZ, 0x7610, R11 ;  /* 0x00007610ff0b7816 */ /* 0x000fc6000000000b */
[----:B------:R-:W-:-:S08]  /*00d0*/  IMAD.WIDE R4, R4, R5, c[0x0][0x188] ;  /* 0x0000620004047625 */ /* 0x000fd000078e0205 */
[----:B------:R-:W2:Y:S04]  /*00e0*/  @!P2 LDG.E.EL.U16 R0, [R2.64] ;  /* 0x000000040200a981 */ /* 0x000ea8000c2e1500 */
[----:B------:R0:W3:Y:S01]  /*00f0*/  @!P2 LDG.E.EL.U16 R11, [R4.64] ;  /* 0x00000004040ba981 */ /* 0x0000e2000c2e1500 */
[C---:B------:R-:W-:Y:S01]  /*0100*/  LOP3.LUT R12, R71.reuse, 0x7f, RZ, 0xc0, !PT ;  /* 0x0000007f470c7812 */ /* 0x040fe200078ec0ff */
[----:B------:R-:W-:Y:S01]  /*0110*/  IMAD.MOV.U32 R13, RZ, RZ, 0x8 ;  /* 0x00000008ff0d7424 */ /* 0x000fe200078e00ff */
[----:B------:R-:W-:Y:S01]  /*0120*/  SHF.R.U32.HI R16, RZ, 0x2, R71 ;  /* 0x00000002ff107819 */ /* 0x000fe20000011647 */
[----:B------:R-:W-:Y:S01]  /*0130*/  IMAD.SHL.U32 R17, R71, 0x10, RZ ;  /* 0x0000001047117824 */ /* 0x000fe200078e00ff */
[----:B------:R-:W-:Y:S01]  /*0140*/  CS2R R64, SRZ ;  /* 0x0000000000407805 */ /* 0x000fe2000001ff00 */
[----:B------:R-:W-:Y:S01]  /*0150*/  IMAD.WIDE.U32 R8, R12, R13, c[0x0][0x198] ;  /* 0x000066000c087625 */ /* 0x000fe200078e000d */
[----:B------:R-:W-:Y:S01]  /*0160*/  LOP3.LUT R16, R16, 0x10, RZ, 0xc0, !PT ;  /* 0x0000001010107812 */ /* 0x000fe200078ec0ff */
[----:B------:R-:W-:Y:S01]  /*0170*/  CS2R R62, SRZ ;  /* 0x00000000003e7805 */ /* 0x000fe2000001ff00 */
[----:B------:R-:W-:Y:S01]  /*0180*/  LOP3.LUT R17, R17, 0x7f0, RZ, 0xc0, !PT ;  /* 0x000007f011117812 */ /* 0x000fe200078ec0ff */
[----:B0-----:R-:W-:Y:S01]  /*0190*/  IMAD.MOV.U32 R5, RZ, RZ, 0x10 ;  /* 0x00000010ff057424 */ /* 0x001fe200078e00ff */
[----:B------:R-:W-:Y:S01]  /*01a0*/  CS2R R14, SRZ ;  /* 0x00000000000e7805 */ /* 0x000fe2000001ff00 */
[----:B------:R-:W-:Y:S01]  /*01b0*/  IMAD R67, R10, 0x2, R7 ;  /* 0x000000020a437824 */ /* 0x000fe200078e0207 */
[----:B------:R-:W-:Y:S01]  /*01c0*/  CS2R R36, SRZ ;  /* 0x0000000000247805 */ /* 0x000fe2000001ff00 */
[----:B------:R-:W-:Y:S01]  /*01d0*/  IMAD.MOV.U32 R10, RZ, RZ, R8 ;  /* 0x000000ffff0a7224 */ /* 0x000fe200078e0008 */
[----:B------:R-:W-:Y:S01]  /*01e0*/  CS2R R38, SRZ ;  /* 0x0000000000267805 */ /* 0x000fe2000001ff00 */
[----:B------:R-:W-:Y:S01]  /*01f0*/  IMAD.IADD R69, R16, 0x1, R17 ;  /* 0x0000000110457824 */ /* 0x000fe200078e0211 */
[----:B------:R-:W-:Y:S01]  /*0200*/  CS2R R40, SRZ ;  /* 0x0000000000287805 */ /* 0x000fe2000001ff00 */
[----:B------:R-:W-:Y:S01]  /*0210*/  CS2R R48, SRZ ;  /* 0x0000000000307805 */ /* 0x000fe2000001ff00 */
[----:B------:R-:W-:Y:S01]  /*0220*/  CS2R R54, SRZ ;  /* 0x0000000000367805 */ /* 0x000fe2000001ff00 */
[----:B------:R-:W-:Y:S01]  /*0230*/  CS2R R56, SRZ ;  /* 0x0000000000387805 */ /* 0x000fe2000001ff00 */
[----:B------:R-:W-:Y:S01]  /*0240*/  CS2R R58, SRZ ;  /* 0x00000000003a7805 */ /* 0x000fe2000001ff00 */
[----:B------:R-:W-:-:S02]  /*0250*/  IMAD.MOV.U32 R60, RZ, RZ, RZ ;  /* 0x000000ffff3c7224 */ /* 0x000fc400078e00ff */
[----:B------:R-:W-:Y:S02]  /*0260*/  IMAD.IADD R66, R17, 0x1, R69 ;  /* 0x0000000111427824 */ /* 0x000fe400078e0245 */
[----:B--2---:R-:W-:Y:S02]  /*0270*/  IMAD.U32 R6, R0, 0x10000, RZ ;  /* 0x0001000000067824 */ /* 0x004fe400078e00ff */
[----:B---3--:R-:W-:-:S03]  /*0280*/  IMAD.U32 R3, R11, 0x10000, RZ ;  /* 0x000100000b037824 */ /* 0x008fc600078e00ff */
[----:B------:R-:W-:Y:S01]  /*0290*/  FSETP.GE.AND P0, PT, R6, RZ, PT ;  /* 0x000000ff0600720b */ /* 0x000fe20003f06000 */
[----:B------:R-:W-:-:S03]  /*02a0*/  IMAD.WIDE.U32 R6, R12, R13, c[0x0][0x190] ;  /* 0x000064000c067625 */ /* 0x000fc600078e000d */
[----:B------:R-:W-:Y:S01]  /*02b0*/  SEL R0, R0, RZ, !P0 ;  /* 0x000000ff00007207 */ /* 0x000fe20004000000 */
[----:B------:R-:W-:Y:S01]  /*02c0*/  IMAD.MOV.U32 R8, RZ, RZ, R6 ;  /* 0x000000ffff087224 */ /* 0x000fe200078e0006 */
[----:B------:R-:W-:-:S03]  /*02d0*/  FSETP.GTU.AND P0, PT, R3, RZ, PT ;  /* 0x000000ff0300720b */ /* 0x000fc60003f0c000 */
[----:B------:R-:W-:Y:S01]  /*02e0*/  IMAD.U32 R2, R0, 0x10000, RZ ;  /* 0x0001000000027824 */ /* 0x000fe200078e00ff */
[----:B------:R-:W-:Y:S01]  /*02f0*/  SEL R11, R11, RZ, P0 ;  /* 0x000000ff0b0b7207 */ /* 0x000fe20000000000 */
[----:B------:R-:W-:Y:S02]  /*0300*/  IMAD.SHL.U32 R0, R71, 0x8, RZ ;  /* 0x0000000847007824 */ /* 0x000fe400078e00ff */
[----:B------:R-:W-:Y:S01]  /*0310*/  FADD R70, RZ, -R2 ;  /* 0x80000002ff467221 */ /* 0x000fe20000000000 */
[----:B------:R-:W-:Y:S02]  /*0320*/  IMAD.WIDE.U32 R2, R12, R13, c[0x0][0x170] ;  /* 0x00005c000c027625 */ /* 0x000fe400078e000d */
[----:B------:R-:W-:Y:S02]  /*0330*/  LOP3.LUT R0, R0, 0x1f8, RZ, 0xc0, !PT ;  /* 0x000001f800007812 */ /* 0x000fe400078ec0ff */
[----:B------:R-:W-:Y:S01]  /*0340*/  FSETP.NAN.AND P1, PT, R70, R70, PT ;  /* 0x000000464600720b */ /* 0x000fe20003f28000 */
[----:B------:R-:W-:Y:S01]  /*0350*/  IMAD.U32 R11, R11, 0x10000, RZ ;  /* 0x000100000b0b7824 */ /* 0x000fe200078e00ff */
[----:B------:R-:W-:Y:S01]  /*0360*/  IADD3 R6, P3, R2, 0x3000, RZ ;  /* 0x0000300002067810 */ /* 0x000fe20007f7e0ff */
[----:B------:R-:W-:-:S03]  /*0370*/  IMAD.WIDE.U32 R12, R12, R5, c[0x0][0x168] ;  /* 0x00005a000c0c7625 */ /* 0x000fc600078e0005 */
[-C--:B------:R-:W-:Y:S01]  /*0380*/  FSETP.GT.AND P0, PT, R70, R11.reuse, PT ;  /* 0x0000000b4600720b */ /* 0x080fe20003f04000 */
[----:B------:R-:W-:Y:S01]  /*0390*/  IMAD.SHL.U32 R71, R71, 0x4, RZ ;  /* 0x0000000447477824 */ /* 0x000fe200078e00ff */
[----:B------:R-:W-:Y:S01]  /*03a0*/  IADD3 R4, P4, R12, 0x6000, RZ ;  /* 0x000060000c047810 */ /* 0x000fe20007f9e0ff */
[----:B------:R-:W-:Y:S01]  /*03b0*/  IMAD.X R5, RZ, RZ, R3, P3 ;  /* 0x000000ffff057224 */ /* 0x000fe200018e0603 */
[----:B------:R-:W-:Y:S01]  /*03c0*/  ISETP.GE.AND P3, PT, R72, 0x200, PT ;  /* 0x000002004800780c */ /* 0x000fe20003f66270 */
[----:B------:R-:W-:Y:S01]  /*03d0*/  IMAD R67, R67, 0xc00, R0 ;  /* 0x00000c0043437824 */ /* 0x000fe200078e0200 */
[----:B------:R-:W-:Y:S01]  /*03e0*/  LOP3.LUT R71, R71, 0x1fc, RZ, 0xc0, !PT ;  /* 0x000001fc47477812 */ /* 0x000fe200078ec0ff */
[----:B------:R-:W-:Y:S01]  /*03f0*/  IMAD.X R3, RZ, RZ, R13, P4 ;  /* 0x000000ffff037224 */ /* 0x000fe200020e060d */
[----:B------:R-:W-:Y:S01]  /*0400*/  @!P1 FSEL R70, R70, R11, P0 ;  /* 0x0000000b46469208 */ /* 0x000fe20000000000 */
[----:B------:R-:W-:Y:S01]  /*0410*/  IMAD.MOV.U32 R2, RZ, RZ, -0x200 ;  /* 0xfffffe00ff027424 */ /* 0x000fe200078e00ff */
[----:B------:R-:W-:Y:S01]  /*0420*/  CS2R R12, SRZ ;  /* 0x00000000000c7805 */ /* 0x000fe2000001ff00 */
[----:B------:R-:W-:-:S02]  /*0430*/  IMAD.MOV.U32 R0, RZ, RZ, -0x1 ;  /* 0xffffffffff007424 */ /* 0x000fc400078e00ff */
[----:B------:R-:W-:Y:S01]  /*0440*/  FMUL R70, R70, 0.0078740157186985015869 ;  /* 0x3c01020446467820 */ /* 0x000fe20000400000 */
[----:B------:R-:W-:Y:S02]  /*0450*/  IMAD.MOV.U32 R11, RZ, RZ, RZ ;  /* 0x000000ffff0b7224 */ /* 0x000fe400078e00ff */
[----:B------:R-:W-:Y:S02]  /*0460*/  IMAD.SHL.U32 R68, R71, 0x2, RZ ;  /* 0x0000000247447824 */ /* 0x000fe400078e00ff */
[C---:B------:R-:W-:Y:S02]  /*0470*/  FSETP.GT.AND P0, PT, R70.reuse, 9.9999997473787516356e-06, PT ;  /* 0x3727c5ac4600780b */ /* 0x040fe40003f04000 */
[----:B------:R-:W-:-:S11]  /*0480*/  FSETP.NAN.AND P1, PT, R70, R70, PT ;  /* 0x000000464600720b */ /* 0x000fd60003f28000 */
[----:B------:R-:W-:Y:S02]  /*0490*/  @!P0 FSEL R70, R70, 9.9999997473787516356e-06, P1 ;  /* 0x3727c5ac46468808 */ /* 0x000fe40000800000 */
.L_x_2:
[----:B------:R-:W-:Y:S01]  /*04a0*/  IMAD.IADD R28, R67, 0x1, R2 ;  /* 0x00000001431c7824 */ /* 0x000fe200078e0202 */
[----:B0-----:R-:W-:Y:S01]  /*04b0*/  CS2R R16, SRZ ;  /* 0x0000000000107805 */ /* 0x001fe2000001ff00 */
[----:B------:R-:W-:Y:S01]  /*04c0*/  IMAD.MOV.U32 R26, RZ, RZ, 0x2 ;  /* 0x00000002ff1a7424 */ /* 0x000fe200078e00ff */
[----:B------:R-:W-:Y:S02]  /*04d0*/  CS2R R18, SRZ ;  /* 0x0000000000127805 */ /* 0x000fe4000001ff00 */
[----:B------:R-:W-:-:S05]  /*04e0*/  IADD3 R61, R28, 0x200, RZ ;  /* 0x000002001c3d7810 */ /* 0x000fca0007ffe0ff */
[----:B------:R-:W-:-:S05]  /*04f0*/  IMAD.WIDE R26, R61, R26, c[0x0][0x160] ;  /* 0x000058003d1a7625 */ /* 0x000fca00078e021a */
[----:B------:R0:W2:Y:S01]  /*0500*/  @!P2 LDG.E.EF.128 R16, [R26.64] ;  /* 0x000000041a10a981 */ /* 0x0000a2000c0e1d00 */
[----:B------:R-:W-:Y:S01]  /*0510*/  IMAD.MOV.U32 R29, RZ, RZ, 0x4 ;  /* 0x00000004ff1d7424 */ /* 0x000fe200078e00ff */
[----:B------:R-:W-:Y:S01]  /*0520*/  IADD3 R28, R28, 0x204, RZ ;  /* 0x000002041c1c7810 */ /* 0x000fe20007ffe0ff */
[----:B------:R-:W-:Y:S01]  /*0530*/  CS2R R24, SRZ ;  /* 0x0000000000187805 */ /* 0x000fe2000001ff00 */
[----:B------:R-:W-:Y:S01]  /*0540*/  BAR.SYNC.DEFER_BLOCKING 0x0 ;  /* 0x0000000000007b1d */ /* 0x000fe20000010000 */
[-C--:B------:R-:W-:Y:S01]  /*0550*/  IMAD.WIDE R30, R61, R29.reuse, c[0x0][0x178] ;  /* 0x00005e003d1e7625 */ /* 0x080fe200078e021d */
[----:B------:R-:W-:Y:S01]  /*0560*/  CS2R R20, SRZ ;  /* 0x0000000000147805 */ /* 0x000fe2000001ff00 */
[----:B------:R-:W-:Y:S02]  /*0570*/  CS2R R22, SRZ ;  /* 0x0000000000167805 */ /* 0x000fe4000001ff00 */
[----:B------:R-:W-:Y:S01]  /*0580*/  IMAD.WIDE R28, R28, R29, c[0x0][0x178] ;  /* 0x00005e001c1c7625 */ /* 0x000fe200078e021d */
[----:B0-----:R-:W-:Y:S01]  /*0590*/  CS2R R26, SRZ ;  /* 0x00000000001a7805 */ /* 0x001fe2000001ff00 */
[----:B--2---:R0:W-:Y:S04]  /*05a0*/  STS.128 [R69], R16 ;  /* 0x0000001045007388 */ /* 0x0041e80000000c00 */
[----:B------:R-:W-:Y:S06]  /*05b0*/  BAR.SYNC.DEFER_BLOCKING 0x0 ;  /* 0x0000000000007b1d */ /* 0x000fec0000010000 */
[----:B------:R1:W2:Y:S04]  /*05c0*/  @!P2 LDG.E.EF.128 R24, [R28.64] ;  /* 0x000000041c18a981 */ /* 0x0002a8000c0e1d00 */
[----:B------:R-:W3:Y:S01]  /*05d0*/  @!P2 LDG.E.EF.128 R20, [R30.64] ;  /* 0x000000041e14a981 */ /* 0x000ee2000c0e1d00 */
[----:B0-----:R-:W-:-:S02]  /*05e0*/  IMAD.MOV.U32 R16, RZ, RZ, R4 ;  /* 0x000000ffff107224 */ /* 0x001fc400078e0004 */
[----:B------:R-:W-:Y:S01]  /*05f0*/  IMAD.MOV.U32 R17, RZ, RZ, R3 ;  /* 0x000000ffff117224 */ /* 0x000fe200078e0003 */
[----:B------:R-:W0:Y:S01]  /*0600*/  LDS.64 R50, [R68] ;  /* 0x0000000044327984 */ /* 0x000e220000000a00 */
[----:B-1----:R-:W-:Y:S02]  /*0610*/  IMAD.MOV.U32 R28, RZ, RZ, R6 ;  /* 0x000000ffff1c7224 */ /* 0x002fe400078e0006 */
[----:B------:R-:W-:Y:S02]  /*0620*/  IMAD.MOV.U32 R29, RZ, RZ, R5 ;  /* 0x000000ffff1d7224 */ /* 0x000fe400078e0005 */
[----:B------:R-:W4:Y:S04]  /*0630*/  LDG.E.EL.128 R16, [R16.64] ;  /* 0x0000000410107981 */ /* 0x000f28000c2e1d00 */
[----:B------:R1:W5:Y:S02]  /*0640*/  LDG.E.EL.64 R42, [R28.64] ;  /* 0x000000041c2a7981 */ /* 0x000364000c2e1b00 */
[----:B-1----:R-:W-:-:S02]  /*0650*/  IMAD.MOV.U32 R28, RZ, RZ, R8 ;  /* 0x000000ffff1c7224 */ /* 0x002fc400078e0008 */
[----:B------:R-:W-:-:S05]  /*0660*/  IMAD.MOV.U32 R29, RZ, RZ, R7 ;  /* 0x000000ffff1d7224 */ /* 0x000fca00078e0007 */
[----:B------:R1:W4:Y:S02]  /*0670*/  LDG.E.EL.64 R44, [R28.64] ;  /* 0x000000041c2c7981 */ /* 0x000324000c2e1b00 */
[----:B-1----:R-:W-:Y:S02]  /*0680*/  IMAD.MOV.U32 R28, RZ, RZ, R10 ;  /* 0x000000ffff1c7224 */ /* 0x002fe400078e000a */
[----:B------:R-:W-:-:S05]  /*0690*/  IMAD.MOV.U32 R29, RZ, RZ, R9 ;  /* 0x000000ffff1d7224 */ /* 0x000fca00078e0009 */
[----:B------:R1:W4:Y:S01]  /*06a0*/  LDG.E.EL.64 R46, [R28.64] ;  /* 0x000000041c2e7981 */ /* 0x000322000c2e1b00 */
[----:B------:R-:W-:Y:S01]  /*06b0*/  IMAD.IADD R77, R68, 0x1, R68 ;  /* 0x00000001444d7824 */ /* 0x000fe200078e0244 */
[----:B------:R-:W-:-:S04]  /*06c0*/  ISETP.NE.U32.AND P0, PT, R2, -0x200, PT ;  /* 0xfffffe000200780c */ /* 0x000fc80003f05070 */
[----:B------:R-:W-:Y:S02]  /*06d0*/  ISETP.NE.AND.EX P0, PT, R0, -0x1, PT, P0 ;  /* 0xffffffff0000780c */ /* 0x000fe40003f05300 */
[----:B--2---:R-:W-:-:S05]  /*06e0*/  I2FP.F32.S32 R53, R26 ;  /* 0x0000001a00357245 */ /* 0x004fca0000201400 */
[----:B------:R-:W-:Y:S02]  /*06f0*/  FMUL R26, R70, R53 ;  /* 0x00000035461a7220 */ /* 0x000fe40000400000 */
[----:B------:R-:W-:Y:S01]  /*0700*/  LDS.64 R52, [R68+0x410] ;  /* 0x0004100044347984 */ /* 0x000fe20000000a00 */
[----:B---3--:R-:W-:Y:S02]  /*0710*/  I2FP.F32.S32 R33, R20 ;  /* 0x0000001400217245 */ /* 0x008fe40000201400 */
[----:B------:R-:W-:Y:S02]  /*0720*/  I2FP.F32.S32 R21, R21 ;  /* 0x0000001500157245 */ /* 0x000fe40000201400 */
[----:B------:R-:W-:Y:S02]  /*0730*/  I2FP.F32.S32 R31, R22 ;  /* 0x00000016001f7245 */ /* 0x000fe40000201400 */
[----:B------:R-:W-:Y:S02]  /*0740*/  I2FP.F32.S32 R23, R23 ;  /* 0x0000001700177245 */ /* 0x000fe40000201400 */
[----:B------:R-:W-:-:S02]  /*0750*/  I2FP.F32.S32 R35, R24 ;  /* 0x0000001800237245 */ /* 0x000fc40000201400 */
[----:B------:R-:W-:Y:S02]  /*0760*/  I2FP.F32.S32 R25, R25 ;  /* 0x0000001900197245 */ /* 0x000fe40000201400 */
[----:B------:R-:W-:Y:S01]  /*0770*/  I2FP.F32.S32 R27, R27 ;  /* 0x0000001b001b7245 */ /* 0x000fe20000201400 */
[C---:B------:R-:W-:Y:S01]  /*0780*/  FMUL R20, R70.reuse, R33 ;  /* 0x0000002146147220 */ /* 0x040fe20000400000 */
[C---:B------:R-:W-:Y:S01]  /*0790*/  FMUL R21, R70.reuse, R21 ;  /* 0x0000001546157220 */ /* 0x040fe20000400000 */
[C---:B------:R-:W-:Y:S01]  /*07a0*/  FMUL R22, R70.reuse, R31 ;  /* 0x0000001f46167220 */ /* 0x040fe20000400000 */
[----:B------:R-:W-:Y:S01]  /*07b0*/  BAR.SYNC.DEFER_BLOCKING 0x0 ;  /* 0x0000000000007b1d */ /* 0x000fe20000010000 */
[C---:B------:R-:W-:Y:S01]  /*07c0*/  FMUL R23, R70.reuse, R23 ;  /* 0x0000001746177220 */ /* 0x040fe20000400000 */
[C---:B------:R-:W-:Y:S01]  /*07d0*/  FMUL R24, R70.reuse, R35 ;  /* 0x0000002346187220 */ /* 0x040fe20000400000 */
[C---:B------:R-:W-:Y:S01]  /*07e0*/  FMUL R25, R70.reuse, R25 ;  /* 0x0000001946197220 */ /* 0x040fe20000400000 */
[----:B------:R-:W-:-:S02]  /*07f0*/  FMUL R27, R70, R27 ;  /* 0x0000001b461b7220 */ /* 0x000fc40000400000 */
[----:B------:R-:W-:Y:S04]  /*0800*/  STS.128 [R66], R20 ;  /* 0x0000001442007388 */ /* 0x000fe80000000c00 */
[----:B------:R4:W-:Y:S04]  /*0810*/  STS.128 [R66+0x10], R24 ;  /* 0x0000101842007388 */ /* 0x0009e80000000c00 */
[----:B------:R-:W-:Y:S06]  /*0820*/  BAR.SYNC.DEFER_BLOCKING 0x0 ;  /* 0x0000000000007b1d */ /* 0x000fec0000010000 */
[----:B-1----:R-:W1:Y:S04]  /*0830*/  LDS.128 R28, [R77] ;  /* 0x000000004d1c7984 */ /* 0x002e680000000c00 */
[----:B------:R-:W2:Y:S01]  /*0840*/  LDS.128 R32, [R77+0x810] ;  /* 0x000810004d207984 */ /* 0x000ea20000000c00 */
[----:B-----5:R-:W-:Y:S01]  /*0850*/  PRMT R73, R43, 0x7632, R73 ;  /* 0x000076322b497816 */ /* 0x020fe20000000049 */
[C---:B------:R-:W-:Y:S01]  /*0860*/  IMAD.U32 R75, R42.reuse, 0x10000, RZ ;  /* 0x000100002a4b7824 */ /* 0x040fe200078e00ff */
[----:B------:R-:W-:-:S02]  /*0870*/  PRMT R74, R42, 0x7632, R74 ;  /* 0x000076322a4a7816 */ /* 0x000fc4000000004a */
[----:B----4-:R-:W-:Y:S02]  /*0880*/  PRMT R26, R44, 0x7632, R26 ;  /* 0x000076322c1a7816 */ /* 0x010fe4000000001a */
[----:B------:R-:W-:Y:S01]  /*0890*/  PRMT R27, R46, 0x7632, R27 ;  /* 0x000076322e1b7816 */ /* 0x000fe2000000001b */
[----:B------:R-:W-:Y:S01]  /*08a0*/  FADD R75, R16, R75 ;  /* 0x0000004b104b7221 */ /* 0x000fe20000000000 */
[----:B------:R-:W-:Y:S01]  /*08b0*/  IMAD.U32 R42, R73, 0x10000, RZ ;  /* 0x00010000492a7824 */ /* 0x000fe200078e00ff */
[----:B0-----:R-:W-:Y:S01]  /*08c0*/  PRMT R16, R50, 0x7632, R16 ;  /* 0x0000763232107816 */ /* 0x001fe20000000010 */
[----:B------:R-:W-:Y:S01]  /*08d0*/  IMAD.U32 R74, R74, 0x10000, RZ ;  /* 0x000100004a4a7824 */ /* 0x000fe200078e00ff */
[C---:B------:R-:W-:Y:S01]  /*08e0*/  PRMT R24, R45.reuse, 0x7632, R24 ;  /* 0x000076322d187816 */ /* 0x040fe20000000018 */
[----:B------:R-:W-:Y:S01]  /*08f0*/  IMAD.U32 R45, R45, 0x10000, RZ ;  /* 0x000100002d2d7824 */ /* 0x000fe200078e00ff */
[C---:B------:R-:W-:Y:S01]  /*0900*/  PRMT R25, R47.reuse, 0x7632, R25 ;  /* 0x000076322f197816 */ /* 0x040fe20000000019 */
[----:B------:R-:W-:-:S02]  /*0910*/  IMAD.U32 R20, R47, 0x10000, RZ ;  /* 0x000100002f147824 */ /* 0x000fc400078e00ff */
[----:B------:R-:W-:Y:S02]  /*0920*/  IMAD.U32 R26, R26, 0x10000, RZ ;  /* 0x000100001a1a7824 */ /* 0x000fe400078e00ff */
[----:B------:R-:W-:Y:S01]  /*0930*/  IMAD.U32 R27, R27, 0x10000, RZ ;  /* 0x000100001b1b7824 */ /* 0x000fe200078e00ff */
[----:B------:R-:W-:Y:S01]  /*0940*/  FADD R23, R19, R42 ;  /* 0x0000002a13177221 */ /* 0x000fe20000000000 */
[----:B------:R-:W-:Y:S01]  /*0950*/  FADD R22, R17, R74 ;  /* 0x0000004a11167221 */ /* 0x000fe20000000000 */
[----:B------:R-:W-:Y:S01]  /*0960*/  PRMT R17, R51, 0x7632, R17 ;  /* 0x0000763233117816 */ /* 0x000fe20000000011 */
[----:B------:R-:W-:Y:S02]  /*0970*/  IMAD.U32 R19, R16, 0x10000, RZ ;  /* 0x0001000010137824 */ /* 0x000fe400078e00ff */
[----:B------:R-:W-:Y:S02]  /*0980*/  IMAD.U32 R43, R43, 0x10000, RZ ;  /* 0x000100002b2b7824 */ /* 0x000fe400078e00ff */
[----:B------:R-:W-:-:S02]  /*0990*/  IMAD.U32 R21, R44, 0x10000, RZ ;  /* 0x000100002c157824 */ /* 0x000fc400078e00ff */
[----:B------:R-:W-:Y:S02]  /*09a0*/  IMAD.U32 R46, R46, 0x10000, RZ ;  /* 0x000100002e2e7824 */ /* 0x000fe400078e00ff */
[----:B------:R-:W-:Y:S02]  /*09b0*/  IMAD.U32 R24, R24, 0x10000, RZ ;  /* 0x0001000018187824 */ /* 0x000fe400078e00ff */
[----:B------:R-:W-:Y:S01]  /*09c0*/  IMAD.U32 R25, R25, 0x10000, RZ ;  /* 0x0001000019197824 */ /* 0x000fe200078e00ff */
[C-C-:B-1----:R-:W-:Y:S01]  /*09d0*/  FFMA R16, R45.reuse, R30, R20.reuse ;  /* 0x0000001e2d107223 */ /* 0x142fe20000000014 */
[C-C-:B------:R-:W-:Y:S01]  /*09e0*/  FFMA R29, R26.reuse, R29, R27.reuse ;  /* 0x0000001d1a1d7223 */ /* 0x140fe2000000001b */
[----:B--2---:R-:W-:Y:S01]  /*09f0*/  FFMA R33, R26, R33, R27 ;  /* 0x000000211a217223 */ /* 0x004fe2000000001b */
[----:B------:R-:W-:Y:S01]  /*0a00*/  FFMA R34, R45, R34, R20 ;  /* 0x000000222d227223 */ /* 0x000fe20000000014 */
[----:B------:R-:W-:Y:S02]  /*0a10*/  PRMT R26, R53, 0x7632, R26 ;  /* 0x00007632351a7816 */ /* 0x000fe4000000001a */
[----:B------:R-:W-:Y:S01]  /*0a20*/  PRMT R20, R52, 0x7632, R20 ;  /* 0x0000763234147816 */ /* 0x000fe20000000014 */
[----:B------:R-:W-:Y:S01]  /*0a30*/  FADD R76, R18, R43 ;  /* 0x0000002b124c7221 */ /* 0x000fe20000000000 */
[----:B------:R-:W-:Y:S01]  /*0a40*/  IMAD.U32 R42, R17, 0x10000, RZ ;  /* 0x00010000112a7824 */ /* 0x000fe200078e00ff */
[--C-:B------:R-:W-:Y:S01]  /*0a50*/  FFMA R17, R24, R31, R25.reuse ;  /* 0x0000001f18117223 */ /* 0x100fe20000000019 */
[----:B------:R-:W-:Y:S01]  /*0a60*/  IMAD.U32 R51, R51, 0x10000, RZ ;  /* 0x0001000033337824 */ /* 0x000fe200078e00ff */
[C-C-:B------:R-:W-:Y:S01]  /*0a70*/  FFMA R28, R21.reuse, R28, R46.reuse ;  /* 0x0000001c151c7223 */ /* 0x140fe2000000002e */
[----:B------:R-:W-:Y:S01]  /*0a80*/  IMAD.U32 R18, R50, 0x10000, RZ ;  /* 0x0001000032127824 */ /* 0x000fe200078e00ff */
[----:B------:R-:W-:Y:S01]  /*0a90*/  FFMA R35, R24, R35, R25 ;  /* 0x0000002318237223 */ /* 0x000fe20000000019 */
[----:B------:R-:W-:Y:S01]  /*0aa0*/  IMAD.U32 R26, R26, 0x10000, RZ ;  /* 0x000100001a1a7824 */ /* 0x000fe200078e00ff */
[----:B------:R-:W-:Y:S01]  /*0ab0*/  FFMA R32, R21, R32, R46 ;  /* 0x0000002015207223 */ /* 0x000fe2000000002e */
[----:B------:R-:W-:-:S02]  /*0ac0*/  IMAD.U32 R53, R53, 0x10000, RZ ;  /* 0x0001000035357824 */ /* 0x000fc400078e00ff */
[----:B------:R-:W-:Y:S02]  /*0ad0*/  IMAD.U32 R25, R20, 0x10000, RZ ;  /* 0x0001000014197824 */ /* 0x000fe400078e00ff */
[----:B------:R-:W-:Y:S01]  /*0ae0*/  IMAD.U32 R52, R52, 0x10000, RZ ;  /* 0x0001000034347824 */ /* 0x000fe200078e00ff */
[----:B------:R-:W-:Y:S01]  /*0af0*/  FFMA R17, R23, R17, R42 ;  /* 0x0000001117117223 */ /* 0x000fe2000000002a */
[----:B------:R-:W-:Y:S01]  /*0b00*/  FFMA R16, R76, R16, R51 ;  /* 0x000000104c107223 */ /* 0x000fe20000000033 */
[----:B------:R-:W-:Y:S01]  /*0b10*/  FFMA R19, R22, R29, R19 ;  /* 0x0000001d16137223 */ /* 0x000fe20000000013 */
[----:B------:R-:W-:Y:S01]  /*0b20*/  FFMA R18, R75, R28, R18 ;  /* 0x0000001c4b127223 */ /* 0x000fe20000000012 */
[----:B------:R-:W-:Y:S01]  /*0b30*/  FFMA R23, R23, R35, R26 ;  /* 0x0000002317177223 */ /* 0x000fe2000000001a */
[----:B------:R-:W-:Y:S01]  /*0b40*/  FFMA R76, R76, R34, R53 ;  /* 0x000000224c4c7223 */ /* 0x000fe20000000035 */
[----:B------:R-:W-:Y:S01]  /*0b50*/  FFMA R22, R22, R33, R25 ;  /* 0x0000002116167223 */ /* 0x000fe20000000019 */
[----:B------:R-:W-:Y:S01]  /*0b60*/  FFMA R75, R75, R32, R52 ;  /* 0x000000204b4b7223 */ /* 0x000fe20000000034 */
[----:B------:R-:W-:Y:S01]  /*0b70*/  IMAD.MOV.U32 R26, RZ, RZ, 0x3f800000 ;  /* 0x3f800000ff1a7424 */ /* 0x000fe200078e00ff */
[----:B------:R-:W-:Y:S01]  /*0b80*/  CS2R R28, SRZ ;  /* 0x00000000001c7805 */ /* 0x000fe2000001ff00 */
[----:B------:R-:W-:Y:S01]  /*0b90*/  IMAD.MOV.U32 R27, RZ, RZ, RZ ;  /* 0x000000ffff1b7224 */ /* 0x000fe200078e00ff */
[----:B------:R-:W-:Y:S01]  /*0ba0*/  CS2R R30, SRZ ;  /* 0x00000000001e7805 */ /* 0x000fe2000001ff00 */
[----:B------:R-:W-:Y:S01]  /*0bb0*/  CS2R R32, SRZ ;  /* 0x0000000000207805 */ /* 0x000fe2000001ff00 */
[----:B------:R-:W-:-:S02]  /*0bc0*/  IMAD.MOV.U32 R34, RZ, RZ, RZ ;  /* 0x000000ffff227224 */ /* 0x000fc400078e00ff */
[----:B------:R-:W-:Y:S02]  /*0bd0*/  IMAD.MOV.U32 R35, RZ, RZ, 0x3f800000 ;  /* 0x3f800000ff237424 */ /* 0x000fe400078e00ff */
[----:B------:R-:W-:Y:S02]  /*0be0*/  IMAD.MOV.U32 R42, RZ, RZ, 0x3f800000 ;  /* 0x3f800000ff2a7424 */ /* 0x000fe400078e00ff */
[----:B------:R-:W-:Y:S02]  /*0bf0*/  IMAD.MOV.U32 R43, RZ, RZ, 0x3f800000 ;  /* 0x3f800000ff2b7424 */ /* 0x000fe400078e00ff */
[----:B------:R-:W-:Y:S02]  /*0c00*/  IMAD.MOV.U32 R44, RZ, RZ, 0x3f800000 ;  /* 0x3f800000ff2c7424 */ /* 0x000fe400078e00ff */
[----:B------:R-:W-:Y:S02]  /*0c10*/  IMAD.MOV.U32 R45, RZ, RZ, 0x3f800000 ;  /* 0x3f800000ff2d7424 */ /* 0x000fe400078e00ff */
[----:B------:R-:W-:-:S02]  /*0c20*/  IMAD.MOV.U32 R46, RZ, RZ, 0x3f800000 ;  /* 0x3f800000ff2e7424 */ /* 0x000fc400078e00ff */
[----:B------:R-:W-:Y:S02]  /*0c30*/  IMAD.MOV.U32 R47, RZ, RZ, 0x3f800000 ;  /* 0x3f800000ff2f7424 */ /* 0x000fe400078e00ff */
[----:B------:R-:W-:Y:S02]  /*0c40*/  IMAD.MOV.U32 R50, RZ, RZ, R18 ;  /* 0x000000ffff327224 */ /* 0x000fe400078e0012 */
[----:B------:R-:W-:Y:S02]  /*0c50*/  IMAD.MOV.U32 R73, RZ, RZ, R19 ;  /* 0x000000ffff497224 */ /* 0x000fe400078e0013 */
[----:B------:R-:W-:Y:S02]  /*0c60*/  IMAD.MOV.U32 R24, RZ, RZ, R16 ;  /* 0x000000ffff187224 */ /* 0x000fe400078e0010 */
[----:B------:R-:W-:Y:S02]  /*0c70*/  IMAD.MOV.U32 R25, RZ, RZ, R17 ;  /* 0x000000ffff197224 */ /* 0x000fe400078e0011 */
[----:B------:R-:W-:-:S02]  /*0c80*/  IMAD.MOV.U32 R52, RZ, RZ, R75 ;  /* 0x000000ffff347224 */ /* 0x000fc400078e004b */
[----:B------:R-:W-:Y:S02]  /*0c90*/  IMAD.MOV.U32 R51, RZ, RZ, R22 ;  /* 0x000000ffff337224 */ /* 0x000fe400078e0016 */
[----:B------:R-:W-:Y:S02]  /*0ca0*/  IMAD.MOV.U32 R74, RZ, RZ, R76 ;  /* 0x000000ffff4a7224 */ /* 0x000fe400078e004c */
[----:B------:R-:W-:Y:S01]  /*0cb0*/  IMAD.MOV.U32 R53, RZ, RZ, R23 ;  /* 0x000000ffff357224 */ /* 0x000fe200078e0017 */
[----:B------:R-:W-:Y:S05]  /*0cc0*/  @!P0 BRA `(.L_x_0) ;  /* 0x0000070000008947 */ /* 0x000fea0003800000 */
[----:B------:R-:W-:Y:S01]  /*0cd0*/  FADD R26, R65, 1 ;  /* 0x3f800000411a7421 */ /* 0x000fe20000000000 */
[----:B------:R-:W-:Y:S01]  /*0ce0*/  FADD R28, R18, -R49 ;  /* 0x80000031121c7221 */ /* 0x000fe20000000000 */
[----:B------:R-:W-:Y:S01]  /*0cf0*/  FADD R35, R64, 1 ;  /* 0x3f80000040237421 */ /* 0x000fe20000000000 */
[----:B------:R-:W-:Y:S01]  /*0d00*/  FADD R42, R63, 1 ;  /* 0x3f8000003f2a7421 */ /* 0x000fe20000000000 */
[----:B------:R-:W-:Y:S01]  /*0d10*/  FMUL R21, R26, 0.25 ;  /* 0x3e8000001a157820 */ /* 0x000fe20000400000 */
[----:B------:R-:W-:Y:S01]  /*0d20*/  FMUL R25, R28, 0.25 ;  /* 0x3e8000001c197820 */ /* 0x000fe20000400000 */
[C---:B------:R-:W-:Y:S01]  /*0d30*/  FSETP.GEU.AND P5, PT, |R26|.reuse, 1.175494350822287508e-38, PT ;  /* 0x008000001a00780b */ /* 0x040fe20003fae200 */
[----:B------:R-:W-:Y:S01]  /*0d40*/  FADD R27, R19, -R54 ;  /* 0x80000036131b7221 */ /* 0x000fe20000000000 */
[----:B------:R-:W-:Y:S01]  /*0d50*/  FSETP.GT.AND P4, PT, |R26|, 8.50705917302346158658e+37, PT ;  /* 0x7e8000001a00780b */ /* 0x000fe20003f84200 */
[C---:B------:R-:W-:Y:S01]  /*0d60*/  FMUL R20, R35.reuse, 0.25 ;  /* 0x3e80000023147820 */ /* 0x040fe20000400000 */
[----:B------:R-:W-:Y:S01]  /*0d70*/  FSETP.GEU.AND P0, PT, |R35|, 1.175494350822287508e-38, PT ;  /* 0x008000002300780b */ /* 0x000fe20003f0e200 */
[----:B------:R-:W-:Y:S01]  /*0d80*/  FMUL R29, R42, 0.25 ;  /* 0x3e8000002a1d7820 */ /* 0x000fe20000400000 */
[----:B------:R-:W-:Y:S01]  /*0d90*/  FSEL R21, R21, R26, P4 ;  /* 0x0000001a15157208 */ /* 0x000fe20002000000 */
[----:B------:R-:W-:Y:S01]  /*0da0*/  FMUL R24, R27, 0.25 ;  /* 0x3e8000001b187820 */ /* 0x000fe20000400000 */
[----:B------:R-:W-:Y:S01]  /*0db0*/  FSEL R25, R25, R28, P4 ;  /* 0x0000001c19197208 */ /* 0x000fe20002000000 */
[----:B------:R-:W-:Y:S01]  /*0dc0*/  FADD R43, R62, 1 ;  /* 0x3f8000003e2b7421 */ /* 0x000fe20000000000 */
[C---:B------:R-:W-:Y:S01]  /*0dd0*/  FSETP.GEU.AND P4, PT, |R42|.reuse, 1.175494350822287508e-38, PT ;  /* 0x008000002a00780b */ /* 0x040fe20003f8e200 */
[----:B------:R-:W-:Y:S01]  /*0de0*/  FADD R44, R11, 1 ;  /* 0x3f8000000b2c7421 */ /* 0x000fe20000000000 */
[----:B------:R-:W-:Y:S01]  /*0df0*/  FSETP.GT.AND P6, PT, |R35|, 8.50705917302346158658e+37, PT ;  /* 0x7e8000002300780b */ /* 0x000fe20003fc4200 */
[----:B------:R-:W-:Y:S01]  /*0e00*/  @!P5 FMUL R21, R21, 16777216 ;  /* 0x4b8000001515d820 */ /* 0x000fe20000400000 */
[----:B------:R-:W-:Y:S01]  /*0e10*/  FSETP.GT.AND P1, PT, |R42|, 8.50705917302346158658e+37, PT ;  /* 0x7e8000002a00780b */ /* 0x000fe20003f24200 */
[----:B------:R-:W-:Y:S01]  /*0e20*/  FMUL R30, R43, 0.25 ;  /* 0x3e8000002b1e7820 */ /* 0x000fe20000400000 */
[----:B------:R-:W-:Y:S01]  /*0e30*/  FSEL R20, R20, R35, P6 ;  /* 0x0000002314147208 */ /* 0x000fe20003000000 */
[----:B------:R-:W-:Y:S01]  /*0e40*/  @!P5 FMUL R25, R25, 16777216 ;  /* 0x4b8000001919d820 */ /* 0x000fe20000400000 */
[----:B------:R-:W-:Y:S01]  /*0e50*/  FSEL R31, R29, R42, P1 ;  /* 0x0000002a1d1f7208 */ /* 0x000fe20000800000 */
[----:B------:R0:W1:Y:S01]  /*0e60*/  MUFU.RCP R50, R21 ;  /* 0x0000001500327308 */ /* 0x0000620000001000 */
[----:B------:R-:W-:Y:S01]  /*0e70*/  FSEL R24, R24, R27, P6 ;  /* 0x0000001b18187208 */ /* 0x000fe20003000000 */
[----:B------:R-:W-:Y:S01]  /*0e80*/  @!P0 FMUL R20, R20, 16777216 ;  /* 0x4b80000014148820 */ /* 0x000fe20000400000 */
[----:B------:R-:W-:Y:S01]  /*0e90*/  FSETP.GT.AND P6, PT, |R43|, 8.50705917302346158658e+37, PT ;  /* 0x7e8000002b00780b */ /* 0x000fe20003fc4200 */
[----:B------:R-:W-:Y:S01]  /*0ea0*/  @!P4 FMUL R31, R31, 16777216 ;  /* 0x4b8000001f1fc820 */ /* 0x000fe20000400000 */
[----:B------:R-:W-:Y:S01]  /*0eb0*/  FSETP.GEU.AND P5, PT, |R43|, 1.175494350822287508e-38, PT ;  /* 0x008000002b00780b */ /* 0x000fe20003fae200 */
[----:B------:R-:W-:Y:S01]  /*0ec0*/  @!P0 FMUL R24, R24, 16777216 ;  /* 0x4b80000018188820 */ /* 0x000fe20000400000 */
[----:B------:R-:W-:Y:S01]  /*0ed0*/  FSEL R33, R30, R43, P6 ;  /* 0x0000002b1e217208 */ /* 0x000fe20003000000 */
[----:B------:R-:W-:Y:S01]  /*0ee0*/  FADD R30, R16, -R55 ;  /* 0x80000037101e7221 */ /* 0x000fe20000000000 */
[----:B------:R2:W3:Y:S01]  /*0ef0*/  MUFU.RCP R73, R20 ;  /* 0x0000001400497308 */ /* 0x0004e20000001000 */
[----:B------:R-:W-:Y:S01]  /*0f00*/  FSETP.GEU.AND P0, PT, |R44|, 1.175494350822287508e-38, PT ;  /* 0x008000002c00780b */ /* 0x000fe20003f0e200 */
[----:B------:R-:W-:Y:S01]  /*0f10*/  FADD R29, R17, -R56 ;  /* 0x80000038111d7221 */ /* 0x000fe20000000000 */
[----:B0-----:R-:W-:Y:S01]  /*0f20*/  FMUL R21, R30, 0.25 ;  /* 0x3e8000001e157820 */ /* 0x001fe20000400000 */
[----:B------:R-:W-:Y:S01]  /*0f30*/  FADD R46, R13, 1 ;  /* 0x3f8000000d2e7421 */ /* 0x000fe20000000000 */
[----:B------:R-:W-:Y:S01]  /*0f40*/  FADD R45, R12, 1 ;  /* 0x3f8000000c2d7421 */ /* 0x000fe20000000000 */
[----:B------:R-:W-:Y:S01]  /*0f50*/  FADD R34, R76, -R59 ;  /* 0x8000003b4c227221 */ /* 0x000fe20000000000 */
[----:B-1----:R-:W-:Y:S01]  /*0f60*/  FFMA R50, R50, R25, R49 ;  /* 0x0000001932327223 */ /* 0x002fe20000000031 */
[----:B------:R-:W0:Y:S01]  /*0f70*/  MUFU.RCP R32, R31 ;  /* 0x0000001f00207308 */ /* 0x000e220000001000 */
[----:B------:R-:W-:Y:S01]  /*0f80*/  @!P5 FMUL R33, R33, 16777216 ;  /* 0x4b8000002121d820 */ /* 0x000fe20000400000 */
[----:B------:R-:W-:Y:S01]  /*0f90*/  FSEL R21, R21, R30, P1 ;  /* 0x0000001e15157208 */ /* 0x000fe20000800000 */
[C---:B------:R-:W-:Y:S01]  /*0fa0*/  FMUL R25, R44.reuse, 0.25 ;  /* 0x3e8000002c197820 */ /* 0x040fe20000400000 */
[----:B------:R-:W-:Y:S01]  /*0fb0*/  FSETP.GT.AND P1, PT, |R44|, 8.50705917302346158658e+37, PT ;  /* 0x7e8000002c00780b */ /* 0x000fe20003f24200 */
[----:B--2---:R-:W-:Y:S01]  /*0fc0*/  FMUL R20, R29, 0.25 ;  /* 0x3e8000001d147820 */ /* 0x004fe20000400000 */
[----:B------:R-:W-:Y:S01]  /*0fd0*/  FADD R47, R14, 1 ;  /* 0x3f8000000e2f7421 */ /* 0x000fe20000000000 */
[----:B------:R-:W-:Y:S01]  /*0fe0*/  @!P4 FMUL R21, R21, 16777216 ;  /* 0x4b8000001515c820 */ /* 0x000fe20000400000 */
[----:B------:R-:W1:Y:S01]  /*0ff0*/  MUFU.RCP R33, R33 ;  /* 0x0000002100217308 */ /* 0x000e620000001000 */
[----:B---3--:R-:W-:Y:S01]  /*1000*/  FFMA R73, R73, R24, R54 ;  /* 0x0000001849497223 */ /* 0x008fe20000000036 */
[----:B------:R-:W-:-:S02]  /*1010*/  FSEL R20, R20, R29, P6 ;  /* 0x0000001d14147208 */ /* 0x000fc40003000000 */
[C---:B------:R-:W-:Y:S02]  /*1020*/  FSETP.GEU.AND P4, PT, |R45|.reuse, 1.175494350822287508e-38, PT ;  /* 0x008000002d00780b */ /* 0x040fe40003f8e200 */
[----:B------:R-:W-:Y:S01]  /*1030*/  FSETP.GT.AND P6, PT, |R45|, 8.50705917302346158658e+37, PT ;  /* 0x7e8000002d00780b */ /* 0x000fe20003fc4200 */
[----:B------:R-:W-:Y:S01]  /*1040*/  @!P5 FMUL R20, R20, 16777216 ;  /* 0x4b8000001414d820 */ /* 0x000fe20000400000 */
[----:B0-----:R-:W-:Y:S01]  /*1050*/  FFMA R24, R32, R21, R55 ;  /* 0x0000001520187223 */ /* 0x001fe20000000037 */
[----:B------:R-:W-:Y:S01]  /*1060*/  FSEL R21, R25, R44, P1 ;  /* 0x0000002c19157208 */ /* 0x000fe20000800000 */
[----:B------:R-:W-:Y:S01]  /*1070*/  FADD R32, R75, -R57 ;  /* 0x800000394b207221 */ /* 0x000fe20000000000 */
[----:B------:R-:W-:-:S03]  /*1080*/  FSETP.GT.AND P5, PT, |R46|, 8.50705917302346158658e+37, PT ;  /* 0x7e8000002e00780b */ /* 0x000fc60003fa4200 */
[----:B------:R-:W-:Y:S01]  /*1090*/  FMUL R31, R32, 0.25 ;  /* 0x3e800000201f7820 */ /* 0x000fe20000400000 */
[----:B------:R-:W-:Y:S01]  /*10a0*/  @!P0 FMUL R21, R21, 16777216 ;  /* 0x4b80000015158820 */ /* 0x000fe20000400000 */
[----:B-1----:R-:W-:Y:S01]  /*10b0*/  FFMA R25, R33, R20, R56 ;  /* 0x0000001421197223 */ /* 0x002fe20000000038 */
[C---:B------:R-:W-:Y:S01]  /*10c0*/  FMUL R33, R46.reuse, 0.25 ;  /* 0x3e8000002e217820 */ /* 0x040fe20000400000 */
[----:B------:R-:W-:Y:S01]  /*10d0*/  FMUL R20, R45, 0.25 ;  /* 0x3e8000002d147820 */ /* 0x000fe20000400000 */
[----:B------:R0:W1:Y:S01]  /*10e0*/  MUFU.RCP R52, R21 ;  /* 0x0000001500347308 */ /* 0x0000620000001000 */
[----:B------:R-:W-:Y:S02]  /*10f0*/  FSEL R31, R31, R32, P1 ;  /* 0x000000201f1f7208 */ /* 0x000fe40000800000 */
[----:B------:R-:W-:Y:S02]  /*1100*/  FSETP.GEU.AND P1, PT, |R46|, 1.175494350822287508e-38, PT ;  /* 0x008000002e00780b */ /* 0x000fe40003f2e200 */
[----:B------:R-:W-:Y:S01]  /*1110*/  FSEL R33, R33, R46, P5 ;  /* 0x0000002e21217208 */ /* 0x000fe20002800000 */
[----:B------:R-:W-:Y:S01]  /*1120*/  @!P0 FMUL R31, R31, 16777216 ;  /* 0x4b8000001f1f8820 */ /* 0x000fe20000400000 */
[----:B------:R-:W-:Y:S01]  /*1130*/  FSEL R20, R20, R45, P6 ;  /* 0x0000002d14147208 */ /* 0x000fe20003000000 */
[----:B0-----:R-:W-:Y:S01]  /*1140*/  FMUL R21, R34, 0.25 ;  /* 0x3e80000022157820 */ /* 0x001fe20000400000 */
[----:B------:R-:W-:-:S03]  /*1150*/  FSETP.GT.AND P0, PT, |R47|, 8.50705917302346158658e+37, PT ;  /* 0x7e8000002f00780b */ /* 0x000fc60003f04200 */
[----:B------:R-:W-:Y:S01]  /*1160*/  @!P4 FMUL R20, R20, 16777216 ;  /* 0x4b8000001414c820 */ /* 0x000fe20000400000 */
[----:B------:R-:W-:-:S03]  /*1170*/  FSEL R21, R21, R34, P5 ;  /* 0x0000002215157208 */ /* 0x000fc60002800000 */
[----:B------:R-:W-:Y:S01]  /*1180*/  @!P1 FMUL R33, R33, 16777216 ;  /* 0x4b80000021219820 */ /* 0x000fe20000400000 */
[----:B-1----:R-:W-:Y:S01]  /*1190*/  FFMA R52, R52, R31, R57 ;  /* 0x0000001f34347223 */ /* 0x002fe20000000039 */
[----:B------:R-:W-:Y:S01]  /*11a0*/  FADD R31, R22, -R58 ;  /* 0x8000003a161f7221 */ /* 0x000fe20000000000 */
[----:B------:R0:W1:Y:S01]  /*11b0*/  MUFU.RCP R51, R20 ;  /* 0x0000001400337308 */ /* 0x0000620000001000 */
[----:B------:R-:W-:Y:S01]  /*11c0*/  @!P1 FMUL R21, R21, 16777216 ;  /* 0x4b80000015159820 */ /* 0x000fe20000400000 */
[----:B------:R-:W-:Y:S01]  /*11d0*/  FSETP.GEU.AND P1, PT, |R47|, 1.175494350822287508e-38, PT ;  /* 0x008000002f00780b */ /* 0x000fe20003f2e200 */
[----:B------:R-:W-:-:S05]  /*11e0*/  FMUL R74, R31, 0.25 ;  /* 0x3e8000001f4a7820 */ /* 0x000fca0000400000 */
[----:B------:R-:W2:Y:S01]  /*11f0*/  MUFU.RCP R33, R33 ;  /* 0x0000002100217308 */ /* 0x000ea20000001000 */
[----:B0-----:R-:W-:Y:S01]  /*1200*/  FMUL R20, R47, 0.25 ;  /* 0x3e8000002f147820 */ /* 0x001fe20000400000 */
[----:B------:R-:W-:-:S04]  /*1210*/  FSEL R74, R74, R31, P6 ;  /* 0x0000001f4a4a7208 */ /* 0x000fc80003000000 */
[----:B------:R-:W-:Y:S01]  /*1220*/  FSEL R20, R20, R47, P0 ;  /* 0x0000002f14147208 */ /* 0x000fe20000000000 */
[----:B------:R-:W-:-:S04]  /*1230*/  @!P4 FMUL R74, R74, 16777216 ;  /* 0x4b8000004a4ac820 */ /* 0x000fc80000400000 */
[----:B-1----:R-:W-:Y:S01]  /*1240*/  FFMA R51, R51, R74, R58 ;  /* 0x0000004a33337223 */ /* 0x002fe2000000003a */
[----:B------:R-:W-:Y:S01]  /*1250*/  @!P1 FMUL R20, R20, 16777216 ;  /* 0x4b80000014149820 */ /* 0x000fe20000400000 */
[----:B--2---:R-:W-:Y:S01]  /*1260*/  FFMA R74, R33, R21, R59 ;  /* 0x00000015214a7223 */ /* 0x004fe2000000003b */
[----:B------:R-:W-:Y:S02]  /*1270*/  FADD R33, R23, -R60 ;  /* 0x8000003c17217221 */ /* 0x000fe40000000000 */
[----:B------:R0:W1:Y:S02]  /*1280*/  MUFU.RCP R53, R20 ;  /* 0x0000001400357308 */ /* 0x0000640000001000 */
[----:B------:R-:W-:-:S05]  /*1290*/  FMUL R21, R33, 0.25 ;  /* 0x3e80000021157820 */ /* 0x000fca0000400000 */
[----:B------:R-:W-:Y:S01]  /*12a0*/  FSEL R21, R21, R33, P0 ;  /* 0x0000002115157208 */ /* 0x000fe20000000000 */
[----:B0-----:R-:W-:-:S04]  /*12b0*/  FADD R20, R75, -R52 ;  /* 0x800000344b147221 */ /* 0x001fc80000000000 */
[----:B------:R-:W-:Y:S01]  /*12c0*/  @!P1 FMUL R21, R21, 16777216 ;  /* 0x4b80000015159820 */ /* 0x000fe20000400000 */
[----:B------:R-:W-:Y:S01]  /*12d0*/  FFMA R32, R32, R20, R39 ;  /* 0x0000001420207223 */ /* 0x000fe20000000027 */
[----:B------:R-:W-:Y:S02]  /*12e0*/  FADD R20, R17, -R25 ;  /* 0x8000001911147221 */ /* 0x000fe40000000000 */
[----:B-1----:R-:W-:Y:S02]  /*12f0*/  FFMA R53, R53, R21, R60 ;  /* 0x0000001535357223 */ /* 0x002fe4000000003c */
[----:B------:R-:W-:Y:S01]  /*1300*/  FFMA R29, R29, R20, R38 ;  /* 0x000000141d1d7223 */ /* 0x000fe20000000026 */
[----:B------:R-:W-:Y:S01]  /*1310*/  FADD R20, R16, -R24 ;  /* 0x8000001810147221 */ /* 0x000fe20000000000 */
[----:B------:R-:W-:-:S03]  /*1320*/  FADD R21, R23, -R53 ;  /* 0x8000003517157221 */ /* 0x000fc60000000000 */
[----:B------:R-:W-:Y:S01]  /*1330*/  FFMA R30, R30, R20, R37 ;  /* 0x000000141e1e7223 */ /* 0x000fe20000000025 */
        /* <DEDUP_REMOVED lines=9> */
.L_x_0:
[----:B------:R-:W-:Y:S01]  /*13d0*/  BAR.SYNC.DEFER_BLOCKING 0x0 ;  /* 0x0000000000007b1d */ /* 0x000fe20000010000 */
[----:B------:R-:W-:Y:S02]  /*13e0*/  F2FP.BF16.PACK_AB R20, R19, R18 ;  /* 0x000000121314723e */ /* 0x000fe400000010ff */
[----:B------:R-:W-:Y:S02]  /*13f0*/  F2FP.BF16.PACK_AB R21, R17, R16 ;  /* 0x000000101115723e */ /* 0x000fe400000010ff */
[----:B------:R-:W-:Y:S02]  /*1400*/  F2FP.BF16.PACK_AB R22, R22, R75 ;  /* 0x0000004b1616723e */ /* 0x000fe400000010ff */
[----:B------:R-:W-:Y:S02]  /*1410*/  F2FP.BF16.PACK_AB R23, R23, R76 ;  /* 0x0000004c1717723e */ /* 0x000fe400000010ff */
[----:B------:R-:W-:-:S02]  /*1420*/  FSEL R55, R24, R55, !P3 ;  /* 0x0000003718377208 */ /* 0x000fc40005800000 */
[----:B------:R-:W-:Y:S02]  /*1430*/  SHF.R.S32.HI R76, RZ, 0x1f, R61 ;  /* 0x0000001fff4c7819 */ /* 0x000fe4000001143d */
[----:B------:R-:W-:Y:S02]  /*1440*/  LEA R24, P0, R61, c[0x0][0x1a0], 0x1 ;  /* 0x000068003d187a11 */ /* 0x000fe400078008ff */
[----:B------:R-:W-:Y:S02]  /*1450*/  FSEL R56, R25, R56, !P3 ;  /* 0x0000003819387208 */ /* 0x000fe40005800000 */
[----:B------:R-:W-:Y:S02]  /*1460*/  LEA.HI.X R25, R61, c[0x0][0x1a4], R76, 0x1, P0 ;  /* 0x000069003d197a11 */ /* 0x000fe400000f0c4c */
[----:B------:R-:W-:Y:S02]  /*1470*/  IADD3 R2, P0, R2, 0x200, RZ ;  /* 0x0000020002027810 */ /* 0x000fe40007f1e0ff */
[----:B------:R-:W-:-:S02]  /*1480*/  IADD3 R6, P1, R6, 0x400, RZ ;  /* 0x0000040006067810 */ /* 0x000fc40007f3e0ff */
[----:B------:R-:W-:Y:S01]  /*1490*/  IADD3 R4, P4, R4, 0x800, RZ ;  /* 0x0000080004047810 */ /* 0x000fe20007f9e0ff */
[----:B------:R-:W-:Y:S01]  /*14a0*/  STS.64 [R68], R20 ;  /* 0x0000001444007388 */ /* 0x000fe20000000a00 */
[----:B------:R-:W-:Y:S01]  /*14b0*/  IMAD.X R0, RZ, RZ, R0, P0 ;  /* 0x000000ffff007224 */ /* 0x000fe200000e0600 */
[----:B------:R-:W-:Y:S01]  /*14c0*/  ISETP.GE.U32.AND P0, PT, R2, 0xa00, PT ;  /* 0x00000a000200780c */ /* 0x000fe20003f06070 */
[----:B------:R-:W-:Y:S01]  /*14d0*/  IMAD.X R5, RZ, RZ, R5, P1 ;  /* 0x000000ffff057224 */ /* 0x000fe200008e0605 */
[----:B------:R-:W-:Y:S01]  /*14e0*/  STS.64 [R68+0x410], R22 ;  /* 0x0004101644007388 */ /* 0x000fe20000000a00 */
[----:B------:R-:W-:Y:S01]  /*14f0*/  IADD3 R10, P5, R10, 0x400, RZ ;  /* 0x000004000a0a7810 */ /* 0x000fe20007fbe0ff */
[----:B------:R-:W-:Y:S01]  /*1500*/  IMAD.X R3, RZ, RZ, R3, P4 ;  /* 0x000000ffff037224 */ /* 0x000fe200020e0603 */
[----:B------:R-:W-:Y:S01]  /*1510*/  ISETP.GE.U32.AND.EX P0, PT, R0, RZ, PT, P0 ;  /* 0x000000ff0000720c */ /* 0x000fe20003f06100 */
[----:B------:R-:W-:Y:S01]  /*1520*/  BAR.SYNC.DEFER_BLOCKING 0x0 ;  /* 0x0000000000007b1d */ /* 0x000fe20000010000 */
[----:B------:R-:W-:Y:S01]  /*1530*/  IADD3 R8, P6, R8, 0x400, RZ ;  /* 0x0000040008087810 */ /* 0x000fe20007fde0ff */
[----:B------:R-:W-:Y:S01]  /*1540*/  IMAD.X R9, RZ, RZ, R9, P5 ;  /* 0x000000ffff097224 */ /* 0x000fe200028e0609 */
[----:B------:R-:W-:-:S02]  /*1550*/  FSEL R54, R73, R54, !P3 ;  /* 0x0000003649367208 */ /* 0x000fc40005800000 */
[----:B------:R-:W-:Y:S01]  /*1560*/  FSEL R57, R52, R57, !P3 ;  /* 0x0000003934397208 */ /* 0x000fe20005800000 */
[----:B------:R-:W-:Y:S01]  /*1570*/  IMAD.X R7, RZ, RZ, R7, P6 ;  /* 0x000000ffff077224 */ /* 0x000fe200030e0607 */
[----:B------:R-:W-:Y:S02]  /*1580*/  FSEL R58, R51, R58, !P3 ;  /* 0x0000003a333a7208 */ /* 0x000fe40005800000 */
[----:B------:R-:W-:Y:S02]  /*1590*/  FSEL R59, R74, R59, !P3 ;  /* 0x0000003b4a3b7208 */ /* 0x000fe40005800000 */
[----:B------:R-:W-:Y:S02]  /*15a0*/  FSEL R60, R53, R60, !P3 ;  /* 0x0000003c353c7208 */ /* 0x000fe40005800000 */
[----:B------:R-:W-:Y:S02]  /*15b0*/  FSEL R15, R28, R15, !P3 ;  /* 0x0000000f1c0f7208 */ /* 0x000fe40005800000 */
[----:B------:R-:W-:-:S02]  /*15c0*/  FSEL R36, R27, R36, !P3 ;  /* 0x000000241b247208 */ /* 0x000fc40005800000 */
[----:B------:R-:W-:Y:S02]  /*15d0*/  FSEL R37, R30, R37, !P3 ;  /* 0x000000251e257208 */ /* 0x000fe40005800000 */
[----:B------:R-:W-:Y:S02]  /*15e0*/  FSEL R38, R29, R38, !P3 ;  /* 0x000000261d267208 */ /* 0x000fe40005800000 */
[----:B------:R-:W-:Y:S02]  /*15f0*/  FSEL R39, R32, R39, !P3 ;  /* 0x0000002720277208 */ /* 0x000fe40005800000 */
[----:B------:R-:W-:Y:S01]  /*1600*/  FSEL R40, R31, R40, !P3 ;  /* 0x000000281f287208 */ /* 0x000fe20005800000 */
[----:B------:R-:W0:Y:S01]  /*1610*/  LDS.128 R16, [R69] ;  /* 0x0000000045107984 */ /* 0x000e220000000c00 */
[----:B------:R-:W-:Y:S02]  /*1620*/  FSEL R41, R34, R41, !P3 ;  /* 0x0000002922297208 */ /* 0x000fe40005800000 */
[----:B------:R-:W-:-:S02]  /*1630*/  FSEL R48, R33, R48, !P3 ;  /* 0x0000003021307208 */ /* 0x000fc40005800000 */
[----:B------:R-:W-:Y:S02]  /*1640*/  FSEL R65, R26, R65, !P3 ;  /* 0x000000411a417208 */ /* 0x000fe40005800000 */
[----:B------:R-:W-:Y:S02]  /*1650*/  FSEL R64, R35, R64, !P3 ;  /* 0x0000004023407208 */ /* 0x000fe40005800000 */
[----:B------:R-:W-:Y:S02]  /*1660*/  FSEL R63, R42, R63, !P3 ;  /* 0x0000003f2a3f7208 */ /* 0x000fe40005800000 */
[----:B------:R-:W-:Y:S02]  /*1670*/  FSEL R62, R43, R62, !P3 ;  /* 0x0000003e2b3e7208 */ /* 0x000fe40005800000 */
[----:B------:R-:W-:Y:S02]  /*1680*/  FSEL R11, R44, R11, !P3 ;  /* 0x0000000b2c0b7208 */ /* 0x000fe40005800000 */
[----:B------:R-:W-:-:S02]  /*1690*/  FSEL R12, R45, R12, !P3 ;  /* 0x0000000c2d0c7208 */ /* 0x000fc40005800000 */
[----:B------:R-:W-:Y:S02]  /*16a0*/  FSEL R13, R46, R13, !P3 ;  /* 0x0000000d2e0d7208 */ /* 0x000fe40005800000 */
[----:B------:R-:W-:Y:S02]  /*16b0*/  FSEL R14, R47, R14, !P3 ;  /* 0x0000000e2f0e7208 */ /* 0x000fe40005800000 */
[----:B------:R-:W-:Y:S01]  /*16c0*/  FSEL R49, R50, R49, !P3 ;  /* 0x0000003132317208 */ /* 0x000fe20005800000 */
[----:B0-----:R0:W-:Y:S01]  /*16d0*/  @!P2 STG.E.128 [R24.64], R16 ;  /* 0x000000101800a986 */ /* 0x0011e2000c101d04 */
[----:B------:R-:W-:Y:S01]  /*16e0*/  @P0 CALL.REL.NOINC `(.L_x_1) ;  /* 0x0000001000000944 */ /* 0x000fe20003c00000 */
[----:B------:R-:W-:Y:S05]  /*16f0*/  BRA `(.L_x_2) ;  /* 0xffffeda000007947 */ /* 0x000fea000383ffff */
.L_x_1:
[----:B------:R-:W-:Y:S01]  /*1700*/  FADD R4, R65, R64 ;  /* 0x0000004041047221 */ /* 0x000fe20000000000 */
[----:B------:R-:W-:Y:S01]  /*1710*/  FMUL R5, R64, 0.25 ;  /* 0x3e80000040057820 */ /* 0x000fe20000400000 */
[----:B------:R-:W-:Y:S01]  /*1720*/  FADD R2, R11, R12 ;  /* 0x0000000c0b027221 */ /* 0x000fe20000000000 */
[C---:B------:R-:W-:Y:S01]  /*1730*/  FMUL R0, R63.reuse, 0.25 ;  /* 0x3e8000003f007820 */ /* 0x040fe20000400000 */
[----:B------:R-:W-:Y:S01]  /*1740*/  FADD R3, R63, R4 ;  /* 0x000000043f037221 */ /* 0x000fe20000000000 */
[----:B------:R-:W-:Y:S01]  /*1750*/  FSETP.GT.AND P0, PT, |R4|, 8.50705917302346158658e+37, PT ;  /* 0x7e8000000400780b */ /* 0x000fe20003f04200 */
[----:B------:R-:W-:Y:S01]  /*1760*/  FMUL R21, R2, 0.25 ;  /* 0x3e80000002157820 */ /* 0x000fe20000400000 */
[C---:B------:R-:W-:Y:S01]  /*1770*/  FSETP.GEU.AND P4, PT, |R4|.reuse, 1.175494350822287508e-38, PT ;  /* 0x008000000400780b */ /* 0x040fe20003f8e200 */
[----:B------:R-:W-:Y:S01]  /*1780*/  FMUL R10, R3, 0.25 ;  /* 0x3e800000030a7820 */ /* 0x000fe20000400000 */
[----:B0-----:R-:W-:Y:S01]  /*1790*/  FSEL R17, R5, R64, P0 ;  /* 0x0000004005117208 */ /* 0x001fe20000000000 */
[----:B------:R-:W-:Y:S01]  /*17a0*/  FMUL R5, R4, 0.25 ;  /* 0x3e80000004057820 */ /* 0x000fe20000400000 */
[----:B------:R-:W-:Y:S01]  /*17b0*/  FSETP.GEU.AND P5, PT, |R2|, 1.175494350822287508e-38, PT ;  /* 0x008000000200780b */ /* 0x000fe20003fae200 */
[----:B------:R-:W-:Y:S01]  /*17c0*/  FMUL R23, R12, 0.25 ;  /* 0x3e8000000c177820 */ /* 0x000fe20000400000 */
[----:B------:R-:W-:Y:S01]  /*17d0*/  FSETP.GT.AND P1, PT, |R3|, 8.50705917302346158658e+37, PT ;  /* 0x7e8000000300780b */ /* 0x000fe20003f24200 */
[----:B------:R-:W-:Y:S01]  /*17e0*/  FMUL R22, R13, 0.25 ;  /* 0x3e8000000d167820 */ /* 0x000fe20000400000 */
[----:B------:R-:W-:Y:S01]  /*17f0*/  FSETP.GT.AND P6, PT, |R2|, 8.50705917302346158658e+37, PT ;  /* 0x7e8000000200780b */ /* 0x000fe20003fc4200 */
[----:B------:R-:W-:Y:S01]  /*1800*/  FMUL R19, R62, 0.25 ;  /* 0x3e8000003e137820 */ /* 0x000fe20000400000 */
[----:B------:R-:W-:Y:S01]  /*1810*/  FSEL R9, R5, R4, P0 ;  /* 0x0000000405097208 */ /* 0x000fe20000000000 */
[----:B------:R-:W-:Y:S01]  /*1820*/  FADD R5, R13, R2 ;  /* 0x000000020d057221 */ /* 0x000fe20000000000 */
[----:B------:R-:W-:Y:S01]  /*1830*/  FSETP.GEU.AND P0, PT, |R3|, 1.175494350822287508e-38, PT ;  /* 0x008000000300780b */ /* 0x000fe20003f0e200 */
[----:B------:R-:W-:Y:S01]  /*1840*/  @!P4 FMUL R17, R17, 16777216 ;  /* 0x4b8000001111c820 */ /* 0x000fe20000400000 */
[----:B------:R-:W-:Y:S01]  /*1850*/  FSEL R21, R21, R2, P6 ;  /* 0x0000000215157208 */ /* 0x000fe20003000000 */
[----:B------:R-:W-:Y:S01]  /*1860*/  @!P4 FMUL R9, R9, 16777216 ;  /* 0x4b8000000909c820 */ /* 0x000fe20000400000 */
[----:B------:R-:W-:Y:S01]  /*1870*/  FSEL R18, R10, R3, P1 ;  /* 0x000000030a127208 */ /* 0x000fe20000800000 */
[C---:B------:R-:W-:Y:S01]  /*1880*/  FMUL R10, R5.reuse, 0.25 ;  /* 0x3e800000050a7820 */ /* 0x040fe20000400000 */
[----:B------:R-:W-:Y:S01]  /*1890*/  FSEL R63, R0, R63, P1 ;  /* 0x0000003f003f7208 */ /* 0x000fe20000800000 */
[----:B------:R-:W-:Y:S01]  /*18a0*/  FADD R0, R62, R3 ;  /* 0x000000033e007221 */ /* 0x000fe20000000000 */
[----:B------:R-:W-:Y:S01]  /*18b0*/  FSETP.GT.AND P4, PT, |R5|, 8.50705917302346158658e+37, PT ;  /* 0x7e8000000500780b */ /* 0x000fe20003f84200 */
[----:B------:R0:W1:Y:S01]  /*18c0*/  MUFU.RCP R16, R9 ;  /* 0x0000000900107308 */ /* 0x0000620000001000 */
[----:B------:R-:W-:Y:S01]  /*18d0*/  FSEL R20, R23, R12, P6 ;  /* 0x0000000c17147208 */ /* 0x000fe20003000000 */
[----:B------:R-:W-:Y:S01]  /*18e0*/  @!P5 FMUL R21, R21, 16777216 ;  /* 0x4b8000001515d820 */ /* 0x000fe20000400000 */
[----:B------:R-:W-:Y:S01]  /*18f0*/  FSEL R24, R22, R13, P4 ;  /* 0x0000000d16187208 */ /* 0x000fe20002000000 */
[----:B------:R-:W-:Y:S01]  /*1900*/  FMUL R13, R0, 0.25 ;  /* 0x3e800000000d7820 */ /* 0x000fe20000400000 */
[----:B------:R-:W-:Y:S01]  /*1910*/  FSEL R23, R10, R5, P4 ;  /* 0x000000050a177208 */ /* 0x000fe20002000000 */
[----:B------:R-:W-:Y:S01]  /*1920*/  @!P0 FMUL R18, R18, 16777216 ;  /* 0x4b80000012128820 */ /* 0x000fe20000400000 */
[C---:B------:R-:W-:Y:S01]  /*1930*/  FSETP.GEU.AND P4, PT, |R0|.reuse, 1.175494350822287508e-38, PT ;  /* 0x008000000000780b */ /* 0x040fe20003f8e200 */
[----:B------:R-:W2:Y:S01]  /*1940*/  MUFU.RCP R21, R21 ;  /* 0x0000001500157308 */ /* 0x000ea20000001000 */
[----:B------:R-:W-:Y:S01]  /*1950*/  FSETP.GT.AND P1, PT, |R0|, 8.50705917302346158658e+37, PT ;  /* 0x7e8000000000780b */ /* 0x000fe20003f24200 */
[----:B0-----:R-:W-:Y:S01]  /*1960*/  FADD R9, R14, R5 ;  /* 0x000000050e097221 */ /* 0x001fe20000000000 */
[----:B------:R-:W-:Y:S01]  /*1970*/  FSETP.GEU.AND P6, PT, |R5|, 1.175494350822287508e-38, PT ;  /* 0x008000000500780b */ /* 0x000fe20003fce200 */
[----:B------:R-:W-:Y:S01]  /*1980*/  FADD R58, -R57, R58 ;  /* 0x0000003a393a7221 */ /* 0x000fe20000000100 */
[----:B------:R-:W-:Y:S01]  /*1990*/  FSEL R62, R19, R62, P1 ;  /* 0x0000003e133e7208 */ /* 0x000fe20000800000 */
[----:B------:R-:W-:Y:S01]  /*19a0*/  FADD R54, -R49, R54 ;  /* 0x0000003631367221 */ /* 0x000fe20000000100 */
[----:B------:R-:W-:Y:S01]  /*19b0*/  FSEL R19, R13, R0, P1 ;  /* 0x000000000d137208 */ /* 0x000fe20000800000 */
[----:B------:R-:W0:Y:S01]  /*19c0*/  MUFU.RCP R18, R18 ;  /* 0x0000001200127308 */ /* 0x000e220000001000 */
[----:B------:R-:W-:Y:S01]  /*19d0*/  FMUL R22, R58, R58 ;  /* 0x0000003a3a167220 */ /* 0x000fe20000400000 */
[----:B------:R-:W-:Y:S01]  /*19e0*/  FSETP.GEU.AND P1, PT, |R9|, 1.175494350822287508e-38, PT ;  /* 0x008000000900780b */ /* 0x000fe20003f2e200 */
[----:B-1----:R-:W-:Y:S01]  /*19f0*/  FMUL R16, R16, R17 ;  /* 0x0000001110107220 */ /* 0x002fe20000400000 */
[----:B------:R-:W-:Y:S01]  /*1a00*/  @!P4 FMUL R19, R19, 16777216 ;  /* 0x4b8000001313c820 */ /* 0x000fe20000400000 */
[----:B------:R-:W-:Y:S01]  /*1a10*/  @!P0 FMUL R63, R63, 16777216 ;  /* 0x4b8000003f3f8820 */ /* 0x000fe20000400000 */
[----:B------:R-:W-:Y:S01]  /*1a20*/  FMUL R27, R14, 0.25 ;  /* 0x3e8000000e1b7820 */ /* 0x000fe20000400000 */
[----:B------:R-:W-:Y:S01]  /*1a30*/  @!P5 FMUL R20, R20, 16777216 ;  /* 0x4b8000001414d820 */ /* 0x000fe20000400000 */
[C---:B------:R-:W-:Y:S01]  /*1a40*/  FMUL R10, R9.reuse, 0.25 ;  /* 0x3e800000090a7820 */ /* 0x040fe20000400000 */
[----:B------:R-:W-:Y:S01]  /*1a50*/  FSETP.NEU.AND P0, PT, R4, RZ, PT ;  /* 0x000000ff0400720b */ /* 0x000fe20003f0d000 */
[----:B------:R-:W-:Y:S01]  /*1a60*/  FMUL R12, R54, R54 ;  /* 0x00000036360c7220 */ /* 0x000fe20000400000 */
[----:B------:R-:W-:Y:S01]  /*1a70*/  FSETP.GT.AND P5, PT, |R9|, 8.50705917302346158658e+37, PT ;  /* 0x7e8000000900780b */ /* 0x000fe20003fa4200 */
[----:B------:R-:W-:Y:S01]  /*1a80*/  FMUL R22, R11, R22 ;  /* 0x000000160b167220 */ /* 0x000fe20000400000 */
[----:B------:R-:W-:Y:S01]  /*1a90*/  FADD R11, R0, R0 ;  /* 0x00000000000b7221 */ /* 0x000fe20000000000 */
[----:B------:R-:W1:Y:S01]  /*1aa0*/  MUFU.RCP R19, R19 ;  /* 0x0000001300137308 */ /* 0x000e620000001000 */
[----:B------:R-:W-:Y:S01]  /*1ab0*/  FSEL R16, R16, RZ, P0 ;  /* 0x000000ff10107208 */ /* 0x000fe20000000000 */
[----:B--2---:R-:W-:Y:S01]  /*1ac0*/  FMUL R21, R21, R20 ;  /* 0x0000001415157220 */ /* 0x004fe20000400000 */
[----:B------:R-:W-:Y:S01]  /*1ad0*/  FSEL R25, R10, R9, P5 ;  /* 0x000000090a197208 */ /* 0x000fe20002800000 */
[----:B------:R-:W-:Y:S01]  /*1ae0*/  FADD R15, R15, R36 ;  /* 0x000000240f0f7221 */ /* 0x000fe20000000000 */
[----:B------:R-:W-:Y:S01]  /*1af0*/  FSEL R26, R27, R14, P5 ;  /* 0x0000000e1b1a7208 */ /* 0x000fe20002800000 */
[----:B------:R-:W-:Y:S01]  /*1b00*/  FMUL R12, R65, R12 ;  /* 0x0000000c410c7220 */ /* 0x000fe20000400000 */
[----:B------:R-:W-:Y:S01]  /*1b10*/  FSETP.NEU.AND P5, PT, R2, RZ, PT ;  /* 0x000000ff0200720b */ /* 0x000fe20003fad000 */
[----:B------:R-:W-:Y:S01]  /*1b20*/  @!P6 FMUL R23, R23, 16777216 ;  /* 0x4b8000001717e820 */ /* 0x000fe20000400000 */
[----:B------:R-:W-:Y:S01]  /*1b30*/  FSETP.GEU.AND P0, PT, |R11|, 1.175494350822287508e-38, PT ;  /* 0x008000000b00780b */ /* 0x000fe20003f0e200 */
[----:B------:R-:W-:Y:S01]  /*1b40*/  FFMA R54, R54, R16, R49 ;  /* 0x0000001036367223 */ /* 0x000fe20000000031 */
[----:B------:R-:W-:Y:S01]  /*1b50*/  FSEL R14, R21, RZ, P5 ;  /* 0x000000ff150e7208 */ /* 0x000fe20002800000 */
[----:B------:R-:W-:Y:S01]  /*1b60*/  FFMA R16, R16, R12, R15 ;  /* 0x0000000c10107223 */ /* 0x000fe2000000000f */
[----:B------:R-:W-:Y:S01]  /*1b70*/  FADD R39, R39, R40 ;  /* 0x0000002827277221 */ /* 0x000fe20000000000 */
[----:B------:R-:W-:Y:S01]  /*1b80*/  @!P1 FMUL R25, R25, 16777216 ;  /* 0x4b80000019199820 */ /* 0x000fe20000400000 */
[----:B------:R-:W-:Y:S01]  /*1b90*/  @!P1 FMUL R26, R26, 16777216 ;  /* 0x4b8000001a1a9820 */ /* 0x000fe20000400000 */
[C---:B------:R-:W-:Y:S01]  /*1ba0*/  FMUL R12, R11.reuse, 0.25 ;  /* 0x3e8000000b0c7820 */ /* 0x040fe20000400000 */
[----:B0-----:R-:W-:Y:S01]  /*1bb0*/  FMUL R18, R18, R63 ;  /* 0x0000003f12127220 */ /* 0x001fe20000400000 */
[----:B------:R-:W-:Y:S01]  /*1bc0*/  @!P4 FMUL R62, R62, 16777216 ;  /* 0x4b8000003e3ec820 */ /* 0x000fe20000400000 */
[----:B------:R-:W-:Y:S01]  /*1bd0*/  FSETP.GT.AND P1, PT, |R11|, 8.50705917302346158658e+37, PT ;  /* 0x7e8000000b00780b */ /* 0x000fe20003f24200 */
[----:B------:R-:W0:Y:S01]  /*1be0*/  MUFU.RCP R23, R23 ;  /* 0x0000001700177308 */ /* 0x000e220000001000 */
[----:B------:R-:W-:Y:S01]  /*1bf0*/  FSETP.NEU.AND P4, PT, R3, RZ, PT ;  /* 0x000000ff0300720b */ /* 0x000fe20003f8d000 */
[----:B------:R-:W-:Y:S01]  /*1c00*/  FFMA R58, R58, R14, R57 ;  /* 0x0000000e3a3a7223 */ /* 0x000fe20000000039 */
[----:B------:R-:W-:Y:S01]  /*1c10*/  FFMA R22, R14, R22, R39 ;  /* 0x000000160e167223 */ /* 0x000fe20000000027 */
[----:B------:R-:W-:Y:S01]  /*1c20*/  FSEL R14, R12, R11, P1 ;  /* 0x0000000b0c0e7208 */ /* 0x000fe20000800000 */
[--C-:B------:R-:W-:Y:S01]  /*1c30*/  FADD R55, R55, -R54.reuse ;  /* 0x8000003637377221 */ /* 0x100fe20000000000 */
[----:B------:R-:W-:Y:S01]  /*1c40*/  FSEL R18, R18, RZ, P4 ;  /* 0x000000ff12127208 */ /* 0x000fe20002000000 */
[----:B-1----:R-:W-:Y:S01]  /*1c50*/  FMUL R19, R19, R62 ;  /* 0x0000003e13137220 */ /* 0x002fe20000400000 */
[----:B------:R-:W-:Y:S01]  /*1c60*/  FSETP.NEU.AND P4, PT, R0, RZ, PT ;  /* 0x000000ff0000720b */ /* 0x000fe20003f8d000 */
[----:B------:R-:W-:Y:S01]  /*1c70*/  @!P0 FMUL R14, R14, 16777216 ;  /* 0x4b8000000e0e8820 */ /* 0x000fe20000400000 */
[----:B------:R-:W-:Y:S01]  /*1c80*/  @!P6 FMUL R24, R24, 16777216 ;  /* 0x4b8000001818e820 */ /* 0x000fe20000400000 */
[C---:B------:R-:W-:Y:S01]  /*1c90*/  FFMA R15, R55.reuse, R18, R54 ;  /* 0x00000012370f7223 */ /* 0x040fe20000000036 */
[----:B------:R-:W-:Y:S01]  /*1ca0*/  FMUL R55, R55, R55 ;  /* 0x0000003737377220 */ /* 0x000fe20000400000 */
[----:B------:R-:W-:Y:S01]  /*1cb0*/  FSEL R19, R19, RZ, P4 ;  /* 0x000000ff13137208 */ /* 0x000fe20002000000 */
[----:B------:R-:W-:Y:S01]  /*1cc0*/  FADD R37, R37, R16 ;  /* 0x0000001025257221 */ /* 0x000fe20000000000 */
[--C-:B------:R-:W-:Y:S01]  /*1cd0*/  FADD R56, R56, -R15.reuse ;  /* 0x8000000f38387221 */ /* 0x100fe20000000000 */
[----:B------:R-:W-:Y:S01]  /*1ce0*/  FMUL R55, R4, R55 ;  /* 0x0000003704377220 */ /* 0x000fe20000400000 */
[----:B------:R-:W1:Y:S01]  /*1cf0*/  MUFU.RCP R14, R14 ;  /* 0x0000000e000e7308 */ /* 0x000e620000001000 */
[----:B0-----:R-:W-:Y:S01]  /*1d00*/  FMUL R23, R23, R24 ;  /* 0x0000001817177220 */ /* 0x001fe20000400000 */
[----:B------:R-:W-:Y:S01]  /*1d10*/  FSETP.NEU.AND P5, PT, R5, RZ, PT ;  /* 0x000000ff0500720b */ /* 0x000fe20003fad000 */
[----:B------:R-:W-:Y:S01]  /*1d20*/  FFMA R15, R56, R19, R15 ;  /* 0x00000013380f7223 */ /* 0x000fe2000000000f */
[----:B------:R-:W-:Y:S01]  /*1d30*/  FFMA R37, R18, R55, R37 ;  /* 0x0000003712257223 */ /* 0x000fe20000000025 */
[----:B------:R-:W-:Y:S01]  /*1d40*/  FMUL R56, R56, R56 ;  /* 0x0000003838387220 */ /* 0x000fe20000400000 */
[----:B------:R-:W-:Y:S01]  /*1d50*/  FSEL R17, R13, R0, P1 ;  /* 0x000000000d117208 */ /* 0x000fe20000800000 */
[--C-:B------:R-:W-:Y:S01]  /*1d60*/  FADD R59, R59, -R58.reuse ;  /* 0x8000003a3b3b7221 */ /* 0x100fe20000000000 */
[----:B------:R-:W0:Y:S01]  /*1d70*/  MUFU.RCP R25, R25 ;  /* 0x0000001900197308 */ /* 0x000e220000001000 */
[----:B------:R-:W-:Y:S01]  /*1d80*/  FSEL R23, R23, RZ, P5 ;  /* 0x000000ff17177208 */ /* 0x000fe20002800000 */
[----:B------:R-:W-:Y:S01]  /*1d90*/  FADD R38, R38, R37 ;  /* 0x0000002526267221 */ /* 0x000fe20000000000 */
[----:B------:R-:W-:Y:S01]  /*1da0*/  FMUL R56, R3, R56 ;  /* 0x0000003803387220 */ /* 0x000fe20000400000 */
[----:B------:R-:W2:Y:S01]  /*1db0*/  SHFL.BFLY PT, R4, R15, 0x10, 0x1f ;  /* 0x0e001f000f047f89 */ /* 0x000ea200000e0000 */
[----:B------:R-:W-:Y:S01]  /*1dc0*/  @!P0 FMUL R17, R17, 16777216 ;  /* 0x4b80000011118820 */ /* 0x000fe20000400000 */
[----:B------:R-:W-:Y:S01]  /*1dd0*/  FFMA R13, R59, R23, R58 ;  /* 0x000000173b0d7223 */ /* 0x000fe2000000003a */
[----:B------:R-:W-:Y:S01]  /*1de0*/  FFMA R38, R19, R56, R38 ;  /* 0x0000003813267223 */ /* 0x000fe20000000026 */
[----:B------:R-:W-:Y:S01]  /*1df0*/  FMUL R59, R59, R59 ;  /* 0x0000003b3b3b7220 */ /* 0x000fe20000400000 */
[----:B------:R-:W-:Y:S01]  /*1e00*/  FADD R3, R9, R9 ;  /* 0x0000000909037221 */ /* 0x000fe20000000000 */
[----:B-1----:R-:W-:Y:S01]  /*1e10*/  FMUL R14, R14, R17 ;  /* 0x000000110e0e7220 */ /* 0x002fe20000400000 */
[----:B------:R-:W-:Y:S01]  /*1e20*/  FADD R22, R41, R22 ;  /* 0x0000001629167221 */ /* 0x000fe20000000000 */
[----:B------:R-:W-:Y:S01]  /*1e30*/  FMUL R59, R2, R59 ;  /* 0x0000003b023b7220 */ /* 0x000fe20000400000 */
[----:B------:R-:W1:Y:S01]  /*1e40*/  SHFL.BFLY PT, R17, R38, 0x10, 0x1f ;  /* 0x0e001f0026117f89 */ /* 0x000e6200000e0000 */
[----:B------:R-:W-:Y:S01]  /*1e50*/  FADD R60, R60, -R13 ;  /* 0x8000000d3c3c7221 */ /* 0x000fe20000000000 */
[----:B------:R-:W-:Y:S01]  /*1e60*/  FSETP.NEU.AND P1, PT, R9, RZ, PT ;  /* 0x000000ff0900720b */ /* 0x000fe20003f2d000 */
[----:B0-----:R-:W-:Y:S01]  /*1e70*/  FMUL R25, R25, R26 ;  /* 0x0000001a19197220 */ /* 0x001fe20000400000 */
[----:B------:R-:W-:Y:S01]  /*1e80*/  FSETP.GEU.AND P0, PT, |R3|, 1.175494350822287508e-38, PT ;  /* 0x008000000300780b */ /* 0x000fe20003f0e200 */
[----:B------:R-:W-:Y:S01]  /*1e90*/  FFMA R59, R23, R59, R22 ;  /* 0x0000003b173b7223 */ /* 0x000fe20000000016 */
[----:B------:R-:W-:Y:S01]  /*1ea0*/  FMUL R22, R3, 0.25 ;  /* 0x3e80000003167820 */ /* 0x000fe20000400000 */
[----:B------:R-:W-:Y:S01]  /*1eb0*/  FMUL R2, R60, R60 ;  /* 0x0000003c3c027220 */ /* 0x000fe20000400000 */
[----:B------:R-:W-:Y:S01]  /*1ec0*/  FSEL R25, R25, RZ, P1 ;  /* 0x000000ff19197208 */ /* 0x000fe20000800000 */
[----:B------:R-:W-:Y:S01]  /*1ed0*/  FADD R48, R48, R59 ;  /* 0x0000003b30307221 */ /* 0x000fe20000000000 */
[----:B------:R-:W-:Y:S01]  /*1ee0*/  FSETP.GT.AND P5, PT, |R3|, 8.50705917302346158658e+37, PT ;  /* 0x7e8000000300780b */ /* 0x000fe20003fa4200 */
[----:B------:R-:W-:Y:S01]  /*1ef0*/  FMUL R5, R5, R2 ;  /* 0x0000000205057220 */ /* 0x000fe20000400000 */
[----:B------:R-:W-:Y:S01]  /*1f00*/  FADD R2, R11, R11 ;  /* 0x0000000b0b027221 */ /* 0x000fe20000000000 */
[----:B------:R-:W-:Y:S01]  /*1f10*/  FFMA R13, R60, R25, R13 ;  /* 0x000000193c0d7223 */ /* 0x000fe2000000000d */
[----:B------:R-:W-:Y:S01]  /*1f20*/  FSEL R23, R22, R3, P5 ;  /* 0x0000000316177208 */ /* 0x000fe20002800000 */
[----:B--2---:R-:W-:Y:S01]  /*1f30*/  FADD R4, -R15, R4 ;  /* 0x000000040f047221 */ /* 0x004fe20000000100 */
[----:B------:R-:W-:Y:S01]  /*1f40*/  FSETP.NEU.AND P6, PT, R11, RZ, PT ;  /* 0x000000ff0b00720b */ /* 0x000fe20003fcd000 */
[C---:B------:R-:W-:Y:S01]  /*1f50*/  FMUL R21, R2.reuse, 0.25 ;  /* 0x3e80000002157820 */ /* 0x040fe20000400000 */
[----:B------:R-:W-:Y:S01]  /*1f60*/  FSETP.GEU.AND P1, PT, |R2|, 1.175494350822287508e-38, PT ;  /* 0x008000000200780b */ /* 0x000fe20003f2e200 */
[----:B------:R-:W-:Y:S01]  /*1f70*/  @!P0 FMUL R23, R23, 16777216 ;  /* 0x4b80000017178820 */ /* 0x000fe20000400000 */
[----:B------:R-:W-:Y:S01]  /*1f80*/  FSEL R14, R14, RZ, P6 ;  /* 0x000000ff0e0e7208 */ /* 0x000fe20003000000 */
[----:B------:R-:W0:Y:S01]  /*1f90*/  SHFL.BFLY PT, R18, R13, 0x10, 0x1f ;  /* 0x0e001f000d127f89 */ /* 0x000e2200000e0000 */
[----:B------:R-:W-:Y:S01]  /*1fa0*/  FSETP.GT.AND P4, PT, |R2|, 8.50705917302346158658e+37, PT ;  /* 0x7e8000000200780b */ /* 0x000fe20003f84200 */
[C---:B------:R-:W-:Y:S01]  /*1fb0*/  FMUL R19, R4.reuse, R4 ;  /* 0x0000000404137220 */ /* 0x040fe20000400000 */
[----:B------:R-:W-:Y:S01]  /*1fc0*/  FFMA R5, R25, R5, R48 ;  /* 0x0000000519057223 */ /* 0x000fe20000000030 */
[----:B------:R-:W-:Y:S01]  /*1fd0*/  FFMA R15, R4, R14, R15 ;  /* 0x0000000e040f7223 */ /* 0x000fe2000000000f */
[----:B------:R-:W2:Y:S01]  /*1fe0*/  MUFU.RCP R23, R23 ;  /* 0x0000001700177308 */ /* 0x000ea20000001000 */
[----:B------:R-:W-:Y:S01]  /*1ff0*/  FSEL R16, R21, R2, P4 ;  /* 0x0000000215107208 */ /* 0x000fe20002000000 */
[----:B-1----:R-:W-:Y:S01]  /*2000*/  FADD R17, R38, R17 ;  /* 0x0000001126117221 */ /* 0x002fe20000000000 */
[----:B------:R-:W-:Y:S01]  /*2010*/  FMUL R19, R0, R19 ;  /* 0x0000001300137220 */ /* 0x000fe20000400000 */
[----:B------:R-:W1:Y:S01]  /*2020*/  SHFL.BFLY PT, R4, R15, 0x8, 0x1f ;  /* 0x0d001f000f047f89 */ /* 0x000e6200000e0000 */
[----:B------:R-:W-:Y:S01]  /*2030*/  FSEL R0, R10, R9, P5 ;  /* 0x000000090a007208 */ /* 0x000fe20002800000 */
[----:B------:R-:W-:Y:S01]  /*2040*/  @!P1 FMUL R16, R16, 16777216 ;  /* 0x4b80000010109820 */ /* 0x000fe20000400000 */
[----:B------:R-:W-:Y:S01]  /*2050*/  FFMA R17, R14, R19, R17 ;  /* 0x000000130e117223 */ /* 0x000fe20000000011 */
[----:B------:R-:W3:Y:S01]  /*2060*/  SHFL.BFLY PT, R20, R5, 0x10, 0x1f ;  /* 0x0e001f0005147f89 */ /* 0x000ee200000e0000 */
[----:B------:R-:W-:Y:S01]  /*2070*/  FSEL R19, R12, R11, P4 ;  /* 0x0000000b0c137208 */ /* 0x000fe20002000000 */
[----:B------:R-:W-:Y:S01]  /*2080*/  @!P0 FMUL R0, R0, 16777216 ;  /* 0x4b80000000008820 */ /* 0x000fe20000400000 */
[----:B------:R-:W-:Y:S01]  /*2090*/  FSETP.NEU.AND P0, PT, R3, RZ, PT ;  /* 0x000000ff0300720b */ /* 0x000fe20003f0d000 */
[----:B------:R-:W4:Y:S01]  /*20a0*/  SHFL.BFLY PT, R10, R17, 0x8, 0x1f ;  /* 0x0d001f00110a7f89 */ /* 0x000f2200000e0000 */
[----:B------:R-:W5:Y:S01]  /*20b0*/  MUFU.RCP R16, R16 ;  /* 0x0000001000107308 */ /* 0x000f620000001000 */
[----:B------:R-:W-:Y:S01]  /*20c0*/  @!P1 FMUL R19, R19, 16777216 ;  /* 0x4b80000013139820 */ /* 0x000fe20000400000 */
[----:B------:R-:W-:Y:S01]  /*20d0*/  FSETP.NEU.AND P5, PT, R2, RZ, PT ;  /* 0x000000ff0200720b */ /* 0x000fe20003fad000 */
[----:B--2---:R-:W-:Y:S01]  /*20e0*/  FMUL R23, R23, R0 ;  /* 0x0000000017177220 */ /* 0x004fe20000400000 */
[----:B------:R-:W-:Y:S01]  /*20f0*/  FADD R0, R3, R3 ;  /* 0x0000000303007221 */ /* 0x000fe20000000000 */
[----:B------:R-:W-:Y:S01]  /*2100*/  BAR.SYNC.DEFER_BLOCKING 0x0 ;  /* 0x0000000000007b1d */ /* 0x000fe20000010000 */
[----:B0-----:R-:W-:Y:S01]  /*2110*/  FADD R18, -R13, R18 ;  /* 0x000000120d127221 */ /* 0x001fe20000000100 */
[----:B------:R-:W-:Y:S01]  /*2120*/  IMAD.MOV.U32 R43, RZ, RZ, 0x8 ;  /* 0x00000008ff2b7424 */ /* 0x000fe200078e00ff */
[----:B------:R-:W-:Y:S01]  /*2130*/  FSEL R23, R23, RZ, P0 ;  /* 0x000000ff17177208 */ /* 0x000fe20000000000 */
[----:B------:R-:W-:Y:S01]  /*2140*/  FMUL R25, R0, 0.25 ;  /* 0x3e80000000197820 */ /* 0x000fe20000400000 */
[----:B------:R-:W-:Y:S01]  /*2150*/  FMUL R12, R18, R18 ;  /* 0x00000012120c7220 */ /* 0x000fe20000400000 */
[----:B------:R-:W-:Y:S01]  /*2160*/  FSETP.GEU.AND P6, PT, |R0|, 1.175494350822287508e-38, PT ;  /* 0x008000000000780b */ /* 0x000fe20003fce200 */
[----:B------:R-:W-:Y:S01]  /*2170*/  IMAD.MOV.U32 R44, RZ, RZ, 0x7f800000 ;  /* 0x7f800000ff2c7424 */ /* 0x000fe200078e00ff */
[----:B------:R-:W-:Y:S01]  /*2180*/  FFMA R18, R18, R23, R13 ;  /* 0x0000001712127223 */ /* 0x000fe2000000000d */
[----:B------:R-:W-:Y:S01]  /*2190*/  FMUL R9, R9, R12 ;  /* 0x0000000c09097220 */ /* 0x000fe20000400000 */
[----:B------:R-:W-:Y:S01]  /*21a0*/  FSETP.GT.AND P4, PT, |R0|, 8.50705917302346158658e+37, PT ;  /* 0x7e8000000000780b */ /* 0x000fe20003f84200 */
[----:B-1----:R-:W-:Y:S01]  /*21b0*/  FADD R12, -R15, R4 ;  /* 0x000000040f0c7221 */ /* 0x002fe20000000100 */
[----:B------:R-:W-:Y:S01]  /*21c0*/  FADD R4, R2, R2 ;  /* 0x0000000202047221 */ /* 0x000fe20000000000 */
[----:B-----5:R-:W-:Y:S01]  /*21d0*/  FMUL R19, R16, R19 ;  /* 0x0000001310137220 */ /* 0x020fe20000400000 */
[----:B---3--:R-:W-:Y:S01]  /*21e0*/  FADD R20, R5, R20 ;  /* 0x0000001405147221 */ /* 0x008fe20000000000 */
[----:B------:R-:W-:Y:S01]  /*21f0*/  FSEL R16, R25, R0, P4 ;  /* 0x0000000019107208 */ /* 0x000fe20002000000 */
[----:B------:R-:W0:Y:S01]  /*2200*/  SHFL.BFLY PT, R5, R18, 0x8, 0x1f ;  /* 0x0d001f0012057f89 */ /* 0x000e2200000e0000 */
[----:B------:R-:W-:Y:S01]  /*2210*/  FSETP.GEU.AND P0, PT, |R4|, 1.175494350822287508e-38, PT ;  /* 0x008000000400780b */ /* 0x000fe20003f0e200 */
[----:B------:R-:W-:Y:S01]  /*2220*/  FFMA R20, R23, R9, R20 ;  /* 0x0000000917147223 */ /* 0x000fe20000000014 */
[----:B----4-:R-:W-:Y:S01]  /*2230*/  FADD R10, R17, R10 ;  /* 0x0000000a110a7221 */ /* 0x010fe20000000000 */
[----:B------:R-:W-:Y:S01]  /*2240*/  @!P6 FMUL R16, R16, 16777216 ;  /* 0x4b8000001010e820 */ /* 0x000fe20000400000 */
[C---:B------:R-:W-:Y:S01]  /*2250*/  FMUL R17, R4.reuse, 0.25 ;  /* 0x3e80000004117820 */ /* 0x040fe20000400000 */
[----:B------:R-:W-:Y:S01]  /*2260*/  FSETP.GT.AND P1, PT, |R4|, 8.50705917302346158658e+37, PT ;  /* 0x7e8000000400780b */ /* 0x000fe20003f24200 */
[----:B------:R-:W1:Y:S01]  /*2270*/  SHFL.BFLY PT, R23, R20, 0x8, 0x1f ;  /* 0x0d001f0014177f89 */ /* 0x000e6200000e0000 */
[----:B------:R-:W-:Y:S01]  /*2280*/  FMUL R14, R12, R12 ;  /* 0x0000000c0c0e7220 */ /* 0x000fe20000400000 */
[----:B------:R-:W-:Y:S01]  /*2290*/  FSEL R19, R19, RZ, P5 ;  /* 0x000000ff13137208 */ /* 0x000fe20002800000 */
[----:B------:R-:W2:Y:S01]  /*22a0*/  MUFU.RCP R16, R16 ;  /* 0x0000001000107308 */ /* 0x000ea20000001000 */
[----:B------:R-:W-:Y:S01]  /*22b0*/  FSEL R9, R17, R4, P1 ;  /* 0x0000000411097208 */ /* 0x000fe20000800000 */
[----:B------:R-:W-:Y:S01]  /*22c0*/  FMUL R14, R11, R14 ;  /* 0x0000000e0b0e7220 */ /* 0x000fe20000400000 */
[----:B------:R-:W-:Y:S01]  /*22d0*/  FSEL R11, R22, R3, P4 ;  /* 0x00000003160b7208 */ /* 0x000fe20002000000 */
[----:B------:R-:W-:Y:S01]  /*22e0*/  FFMA R12, R12, R19, R15 ;  /* 0x000000130c0c7223 */ /* 0x000fe2000000000f */
[----:B------:R-:W-:Y:S01]  /*22f0*/  IMAD.MOV.U32 R41, RZ, RZ, -0x800000 ;  /* 0xff800000ff297424 */ /* 0x000fe200078e00ff */
[----:B------:R-:W-:Y:S01]  /*2300*/  @!P0 FMUL R9, R9, 16777216 ;  /* 0x4b80000009098820 */ /* 0x000fe20000400000 */
[----:B------:R-:W-:Y:S01]  /*2310*/  FFMA R10, R19, R14, R10 ;  /* 0x0000000e130a7223 */ /* 0x000fe2000000000a */
[----:B------:R-:W-:Y:S01]  /*2320*/  @!P6 FMUL R11, R11, 16777216 ;  /* 0x4b8000000b0be820 */ /* 0x000fe20000400000 */
[----:B------:R-:W-:Y:S01]  /*2330*/  FSEL R14, R21, R2, P1 ;  /* 0x00000002150e7208 */ /* 0x000fe20000800000 */
[----:B------:R-:W-:Y:S01]  /*2340*/  IMAD.MOV.U32 R40, RZ, RZ, RZ ;  /* 0x000000ffff287224 */ /* 0x000fe200078e00ff */
[----:B------:R-:W-:Y:S01]  /*2350*/  FSETP.NEU.AND P1, PT, R0, RZ, PT ;  /* 0x000000ff0000720b */ /* 0x000fe20003f2d000 */
[----:B------:R-:W3:Y:S01]  /*2360*/  SHFL.BFLY PT, R13, R10, 0x4, 0x1f ;  /* 0x0c801f000a0d7f89 */ /* 0x000ee200000e0000 */
[----:B------:R-:W4:Y:S01]  /*2370*/  MUFU.RCP R9, R9 ;  /* 0x0000000900097308 */ /* 0x000f220000001000 */
[----:B0-----:R-:W-:Y:S01]  /*2380*/  FADD R15, -R18, R5 ;  /* 0x00000005120f7221 */ /* 0x001fe20000000100 */
[----:B------:R-:W-:Y:S01]  /*2390*/  FADD R5, R0, R0 ;  /* 0x0000000000057221 */ /* 0x000fe20000000000 */
[----:B--2---:R-:W-:Y:S01]  /*23a0*/  FMUL R16, R16, R11 ;  /* 0x0000000b10107220 */ /* 0x004fe20000400000 */
[----:B------:R-:W-:Y:S01]  /*23b0*/  @!P0 FMUL R14, R14, 16777216 ;  /* 0x4b8000000e0e8820 */ /* 0x000fe20000400000 */
[----:B------:R-:W-:Y:S01]  /*23c0*/  FMUL R22, R15, R15 ;  /* 0x0000000f0f167220 */ /* 0x000fe20000400000 */
[----:B------:R-:W0:Y:S01]  /*23d0*/  SHFL.BFLY PT, R11, R12, 0x4, 0x1f ;  /* 0x0c801f000c0b7f89 */ /* 0x000e2200000e0000 */
[----:B------:R-:W-:Y:S01]  /*23e0*/  FSETP.GEU.AND P0, PT, |R5|, 1.175494350822287508e-38, PT ;  /* 0x008000000500780b */ /* 0x000fe20003f0e200 */
[----:B-1----:R-:W-:Y:S01]  /*23f0*/  FADD R23, R20, R23 ;  /* 0x0000001714177221 */ /* 0x002fe20000000000 */
[----:B------:R-:W-:Y:S01]  /*2400*/  FSEL R16, R16, RZ, P1 ;  /* 0x000000ff10107208 */ /* 0x000fe20000800000 */
[----:B------:R-:W-:Y:S01]  /*2410*/  FMUL R22, R3, R22 ;  /* 0x0000001603167220 */ /* 0x000fe20000400000 */
[C---:B------:R-:W-:Y:S01]  /*2420*/  FMUL R20, R5.reuse, 0.25 ;  /* 0x3e80000005147820 */ /* 0x040fe20000400000 */
[C---:B------:R-:W-:Y:S01]  /*2430*/  FSETP.GT.AND P5, PT, |R5|.reuse, 8.50705917302346158658e+37, PT ;  /* 0x7e8000000500780b */ /* 0x040fe20003fa4200 */
[----:B------:R-:W-:Y:S01]  /*2440*/  FADD R3, R5, R5 ;  /* 0x0000000505037221 */ /* 0x000fe20000000000 */
[----:B------:R-:W-:Y:S01]  /*2450*/  FFMA R22, R16, R22, R23 ;  /* 0x0000001610167223 */ /* 0x000fe20000000017 */
[----:B------:R-:W-:Y:S01]  /*2460*/  FFMA R18, R15, R16, R18 ;  /* 0x000000100f127223 */ /* 0x000fe20000000012 */
[----:B----4-:R-:W-:Y:S01]  /*2470*/  FMUL R14, R9, R14 ;  /* 0x0000000e090e7220 */ /* 0x010fe20000400000 */
[----:B------:R-:W-:Y:S01]  /*2480*/  FSEL R23, R20, R5, P5 ;  /* 0x0000000514177208 */ /* 0x000fe20002800000 */
[C---:B------:R-:W-:Y:S01]  /*2490*/  FADD R9, R4.reuse, R4 ;  /* 0x0000000404097221 */ /* 0x040fe20000000000 */
[----:B------:R-:W-:Y:S01]  /*24a0*/  SHFL.BFLY PT, R21, R22, 0x4, 0x1f ;  /* 0x0c801f0016157f89 */ /* 0x000fe200000e0000 */
[----:B------:R-:W-:Y:S01]  /*24b0*/  FSETP.NEU.AND P6, PT, R4, RZ, PT ;  /* 0x000000ff0400720b */ /* 0x000fe20003fcd000 */
[----:B------:R-:W-:Y:S01]  /*24c0*/  FADD R27, R3, R3 ;  /* 0x00000003031b7221 */ /* 0x000fe20000000000 */
[----:B------:R-:W-:Y:S01]  /*24d0*/  @!P0 FMUL R23, R23, 16777216 ;  /* 0x4b80000017178820 */ /* 0x000fe20000400000 */
[C---:B------:R-:W-:Y:S01]  /*24e0*/  FSETP.GEU.AND P1, PT, |R9|.reuse, 1.175494350822287508e-38, PT ;  /* 0x008000000900780b */ /* 0x040fe20003f2e200 */
[----:B---3--:R-:W-:Y:S01]  /*24f0*/  FADD R15, R10, R13 ;  /* 0x0000000d0a0f7221 */ /* 0x008fe20000000000 */
[C---:B------:R-:W-:Y:S01]  /*2500*/  FMUL R10, R9.reuse, 0.25 ;  /* 0x3e800000090a7820 */ /* 0x040fe20000400000 */
[----:B------:R-:W1:Y:S01]  /*2510*/  SHFL.BFLY PT, R19, R18, 0x4, 0x1f ;  /* 0x0c801f0012137f89 */ /* 0x000e6200000e0000 */
[----:B------:R-:W-:Y:S01]  /*2520*/  FSETP.GT.AND P4, PT, |R9|, 8.50705917302346158658e+37, PT ;  /* 0x7e8000000900780b */ /* 0x000fe20003f84200 */
[----:B------:R-:W2:Y:S01]  /*2530*/  MUFU.RCP R23, R23 ;  /* 0x0000001700177308 */ /* 0x000ea20000001000 */
[----:B------:R-:W-:Y:S01]  /*2540*/  FSEL R24, R25, R0, P5 ;  /* 0x0000000019187208 */ /* 0x000fe20002800000 */
[----:B0-----:R-:W-:Y:S01]  /*2550*/  FADD R11, -R12, R11 ;  /* 0x0000000b0c0b7221 */ /* 0x001fe20000000100 */
[----:B------:R-:W-:Y:S01]  /*2560*/  FSEL R16, R10, R9, P4 ;  /* 0x000000090a107208 */ /* 0x000fe20002000000 */
[----:B------:R-:W-:Y:S01]  /*2570*/  IMAD.MOV.U32 R37, RZ, RZ, RZ ;  /* 0x000000ffff257224 */ /* 0x000fe200078e00ff */
[----:B------:R-:W-:Y:S01]  /*2580*/  FSEL R14, R14, RZ, P6 ;  /* 0x000000ff0e0e7208 */ /* 0x000fe20003000000 */
[----:B------:R-:W-:Y:S01]  /*2590*/  @!P0 FMUL R24, R24, 16777216 ;  /* 0x4b80000018188820 */ /* 0x000fe20000400000 */
[----:B------:R-:W-:Y:S01]  /*25a0*/  FSETP.GEU.AND P5, PT, |R3|, 1.175494350822287508e-38, PT ;  /* 0x008000000300780b */ /* 0x000fe20003fae200 */
[----:B------:R-:W-:Y:S01]  /*25b0*/  @!P1 FMUL R16, R16, 16777216 ;  /* 0x4b80000010109820 */ /* 0x000fe20000400000 */
[----:B------:R-:W-:Y:S01]  /*25c0*/  FSETP.NEU.AND P0, PT, R5, RZ, PT ;  /* 0x000000ff0500720b */ /* 0x000fe20003f0d000 */
[C---:B------:R-:W-:Y:S01]  /*25d0*/  FFMA R13, R11.reuse, R14, R12 ;  /* 0x0000000e0b0d7223 */ /* 0x040fe2000000000c */
[----:B------:R-:W-:Y:S01]  /*25e0*/  FMUL R11, R11, R11 ;  /* 0x0000000b0b0b7220 */ /* 0x000fe20000400000 */
[C---:B------:R-:W-:Y:S01]  /*25f0*/  FMUL R12, R3.reuse, 0.25 ;  /* 0x3e800000030c7820 */ /* 0x040fe20000400000 */
[----:B------:R-:W-:Y:S01]  /*2600*/  FSETP.GT.AND P6, PT, |R3|, 8.50705917302346158658e+37, PT ;  /* 0x7e8000000300780b */ /* 0x000fe20003fc4200 */
[----:B------:R-:W0:Y:S01]  /*2610*/  MUFU.RCP R16, R16 ;  /* 0x0000001000107308 */ /* 0x000e220000001000 */
[----:B------:R-:W-:Y:S01]  /*2620*/  FSEL R17, R17, R4, P4 ;  /* 0x0000000411117208 */ /* 0x000fe20002000000 */
[----:B--2---:R-:W-:Y:S01]  /*2630*/  FMUL R23, R23, R24 ;  /* 0x0000001817177220 */ /* 0x004fe20000400000 */
[----:B------:R-:W-:Y:S01]  /*2640*/  FMUL R11, R2, R11 ;  /* 0x0000000b020b7220 */ /* 0x000fe20000400000 */
[----:B------:R-:W-:Y:S01]  /*2650*/  FSEL R25, R12, R3, P6 ;  /* 0x000000030c197208 */ /* 0x000fe20003000000 */
[----:B------:R-:W2:Y:S01]  /*2660*/  SHFL.BFLY PT, R2, R13, 0x2, 0x1f ;  /* 0x0c401f000d027f89 */ /* 0x000ea200000e0000 */
[----:B------:R-:W-:Y:S01]  /*2670*/  @!P1 FMUL R17, R17, 16777216 ;  /* 0x4b80000011119820 */ /* 0x000fe20000400000 */
[----:B------:R-:W-:Y:S01]  /*2680*/  FSEL R23, R23, RZ, P0 ;  /* 0x000000ff17177208 */ /* 0x000fe20000000000 */
[----:B-1----:R-:W-:Y:S01]  /*2690*/  FADD R19, -R18, R19 ;  /* 0x0000001312137221 */ /* 0x002fe20000000100 */
[----:B------:R-:W-:Y:S01]  /*26a0*/  FFMA R11, R14, R11, R15 ;  /* 0x0000000b0e0b7223 */ /* 0x000fe2000000000f */
[----:B------:R-:W-:Y:S01]  /*26b0*/  @!P5 FMUL R25, R25, 16777216 ;  /* 0x4b8000001919d820 */ /* 0x000fe20000400000 */
[----:B------:R-:W-:Y:S01]  /*26c0*/  FADD R22, R22, R21 ;  /* 0x0000001516167221 */ /* 0x000fe20000000000 */
[C---:B------:R-:W-:Y:S01]  /*26d0*/  FMUL R15, R19.reuse, R19 ;  /* 0x00000013130f7220 */ /* 0x040fe20000400000 */
[----:B------:R-:W-:Y:S01]  /*26e0*/  FFMA R18, R19, R23, R18 ;  /* 0x0000001713127223 */ /* 0x000fe20000000012 */
[----:B------:R-:W1:Y:S01]  /*26f0*/  SHFL.BFLY PT, R14, R11, 0x2, 0x1f ;  /* 0x0c401f000b0e7f89 */ /* 0x000e6200000e0000 */
[----:B------:R-:W-:Y:S01]  /*2700*/  FSEL R20, R20, R5, P6 ;  /* 0x0000000514147208 */ /* 0x000fe20003000000 */
[----:B------:R-:W-:Y:S01]  /*2710*/  FMUL R15, R0, R15 ;  /* 0x0000000f000f7220 */ /* 0x000fe20000400000 */
[----:B0-----:R-:W-:Y:S01]  /*2720*/  FMUL R16, R16, R17 ;  /* 0x0000001110107220 */ /* 0x001fe20000400000 */
[----:B------:R-:W0:Y:S01]  /*2730*/  MUFU.RCP R25, R25 ;  /* 0x0000001900197308 */ /* 0x000e220000001000 */
[----:B------:R-:W3:Y:S01]  /*2740*/  SHFL.BFLY PT, R17, R18, 0x2, 0x1f ;  /* 0x0c401f0012117f89 */ /* 0x000ee200000e0000 */
[----:B------:R-:W-:Y:S01]  /*2750*/  FFMA R22, R23, R15, R22 ;  /* 0x0000000f17167223 */ /* 0x000fe20000000016 */
[----:B------:R-:W-:Y:S01]  /*2760*/  @!P5 FMUL R20, R20, 16777216 ;  /* 0x4b8000001414d820 */ /* 0x000fe20000400000 */
[C---:B------:R-:W-:Y:S01]  /*2770*/  FSETP.NEU.AND P0, PT, R9.reuse, RZ, PT ;  /* 0x000000ff0900720b */ /* 0x040fe20003f0d000 */
[----:B------:R-:W-:Y:S01]  /*2780*/  FADD R23, R9, R9 ;  /* 0x0000000909177221 */ /* 0x000fe20000000000 */
[----:B------:R-:W-:Y:S01]  /*2790*/  FSETP.NEU.AND P4, PT, R3, RZ, PT ;  /* 0x000000ff0300720b */ /* 0x000fe20003f8d000 */
[----:B------:R-:W4:Y:S01]  /*27a0*/  SHFL.BFLY PT, R19, R22, 0x2, 0x1f ;  /* 0x0c401f0016137f89 */ /* 0x000f2200000e0000 */
[----:B------:R-:W-:Y:S01]  /*27b0*/  FSEL R16, R16, RZ, P0 ;  /* 0x000000ff10107208 */ /* 0x000fe20000000000 */
[----:B------:R-:W-:Y:S01]  /*27c0*/  FMUL R0, R23, 0.25 ;  /* 0x3e80000017007820 */ /* 0x000fe20000400000 */
[----:B------:R-:W-:Y:S01]  /*27d0*/  FSETP.GEU.AND P0, PT, |R27|, 1.175494350822287508e-38, PT ;  /* 0x008000001b00780b */ /* 0x000fe20003f0e200 */
[----:B--2---:R-:W-:Y:S01]  /*27e0*/  FADD R2, -R13, R2 ;  /* 0x000000020d027221 */ /* 0x004fe20000000100 */
[----:B------:R-:W-:Y:S01]  /*27f0*/  FSETP.GEU.AND P1, PT, |R23|, 1.175494350822287508e-38, PT ;  /* 0x008000001700780b */ /* 0x000fe20003f2e200 */
[----:B------:R-:W2:Y:S01]  /*2800*/  S2R R21, SR_TID.X ;  /* 0x0000000000157919 */ /* 0x000ea20000002100 */
[----:B------:R-:W-:Y:S01]  /*2810*/  FSETP.GT.AND P6, PT, |R27|, 8.50705917302346158658e+37, PT ;  /* 0x7e8000001b00780b */ /* 0x000fe20003fc4200 */
[C---:B------:R-:W-:Y:S01]  /*2820*/  FMUL R15, R2.reuse, R2 ;  /* 0x00000002020f7220 */ /* 0x040fe20000400000 */
[----:B0-----:R-:W-:Y:S01]  /*2830*/  FMUL R25, R25, R20 ;  /* 0x0000001419197220 */ /* 0x001fe20000400000 */
[----:B------:R-:W-:Y:S01]  /*2840*/  FFMA R2, R2, R16, R13 ;  /* 0x0000001002027223 */ /* 0x000fe2000000000d */
[----:B------:R-:W-:Y:S01]  /*2850*/  FSETP.GT.AND P5, PT, |R23|, 8.50705917302346158658e+37, PT ;  /* 0x7e8000001700780b */ /* 0x000fe20003fa4200 */
[----:B------:R-:W-:Y:S01]  /*2860*/  FMUL R15, R4, R15 ;  /* 0x0000000f040f7220 */ /* 0x000fe20000400000 */
[----:B-1----:R-:W-:Y:S01]  /*2870*/  FADD R11, R11, R14 ;  /* 0x0000000e0b0b7221 */ /* 0x002fe20000000000 */
[----:B------:R-:W-:Y:S01]  /*2880*/  FSEL R25, R25, RZ, P4 ;  /* 0x000000ff19197208 */ /* 0x000fe20002000000 */
[----:B------:R-:W-:Y:S01]  /*2890*/  FMUL R14, R27, 0.25 ;  /* 0x3e8000001b0e7820 */ /* 0x000fe20000400000 */
[----:B------:R-:W0:Y:S01]  /*28a0*/  SHFL.BFLY PT, R13, R2, 0x1, 0x1f ;  /* 0x0c201f00020d7f89 */ /* 0x000e2200000e0000 */
[----:B------:R-:W-:Y:S01]  /*28b0*/  FFMA R11, R16, R15, R11 ;  /* 0x0000000f100b7223 */ /* 0x000fe2000000000b */
[----:B---3--:R-:W-:Y:S01]  /*28c0*/  FADD R17, -R18, R17 ;  /* 0x0000001112117221 */ /* 0x008fe20000000100 */
[----:B------:R-:W-:Y:S01]  /*28d0*/  FSEL R0, R0, R23, P5 ;  /* 0x0000001700007208 */ /* 0x000fe20002800000 */
[----:B------:R-:W-:Y:S01]  /*28e0*/  IMAD.MOV.U32 R32, RZ, RZ, 0x7f800000 ;  /* 0x7f800000ff207424 */ /* 0x000fe200078e00ff */
[----:B------:R-:W-:Y:S01]  /*28f0*/  FSEL R16, R14, R27, P6 ;  /* 0x0000001b0e107208 */ /* 0x000fe20003000000 */
[C---:B------:R-:W-:Y:S01]  /*2900*/  FFMA R18, R17.reuse, R25, R18 ;  /* 0x0000001911127223 */ /* 0x040fe20000000012 */
[----:B------:R-:W-:Y:S01]  /*2910*/  FMUL R4, R17, R17 ;  /* 0x0000001111047220 */ /* 0x000fe20000400000 */
[----:B----4-:R-:W-:Y:S01]  /*2920*/  FADD R22, R22, R19 ;  /* 0x0000001316167221 */ /* 0x010fe20000000000 */
[----:B------:R-:W-:Y:S01]  /*2930*/  @!P1 FMUL R0, R0, 16777216 ;  /* 0x4b80000000009820 */ /* 0x000fe20000400000 */
[----:B------:R-:W-:Y:S01]  /*2940*/  @!P0 FMUL R16, R16, 16777216 ;  /* 0x4b80000010108820 */ /* 0x000fe20000400000 */
[----:B------:R-:W-:Y:S01]  /*2950*/  FMUL R5, R5, R4 ;  /* 0x0000000405057220 */ /* 0x000fe20000400000 */
[----:B------:R-:W1:Y:S01]  /*2960*/  SHFL.BFLY PT, R15, R18, 0x1, 0x1f ;  /* 0x0c201f00120f7f89 */ /* 0x000e6200000e0000 */
[----:B------:R-:W3:Y:S01]  /*2970*/  MUFU.RCP R14, R0 ;  /* 0x00000000000e7308 */ /* 0x000ee20000001000 */
[----:B------:R-:W-:Y:S01]  /*2980*/  FSEL R19, R12, R3, P6 ;  /* 0x000000030c137208 */ /* 0x000fe20003000000 */
[----:B------:R-:W-:Y:S01]  /*2990*/  FFMA R22, R25, R5, R22 ;  /* 0x0000000519167223 */ /* 0x000fe20000000016 */
[----:B------:R-:W4:Y:S01]  /*29a0*/  SHFL.BFLY PT, R4, R11, 0x1, 0x1f ;  /* 0x0c201f000b047f89 */ /* 0x000f2200000e0000 */
[----:B------:R-:W-:Y:S01]  /*29b0*/  FSEL R5, R10, R9, P5 ;  /* 0x000000090a057208 */ /* 0x000fe20002800000 */
[----:B------:R-:W-:Y:S01]  /*29c0*/  IMAD.MOV.U32 R33, RZ, RZ, 0x7f800000 ;  /* 0x7f800000ff217424 */ /* 0x000fe200078e00ff */
[----:B------:R-:W-:Y:S01]  /*29d0*/  @!P0 FMUL R19, R19, 16777216 ;  /* 0x4b80000013138820 */ /* 0x000fe20000400000 */
[----:B------:R-:W5:Y:S01]  /*29e0*/  SHFL.BFLY PT, R17, R22, 0x1, 0x1f ;  /* 0x0c201f0016117f89 */ /* 0x000f6200000e0000 */
[----:B------:R-:W1:Y:S01]  /*29f0*/  MUFU.RCP R16, R16 ;  /* 0x0000001000107308 */ /* 0x000e620000001000 */
[----:B------:R-:W-:Y:S01]  /*2a00*/  @!P1 FMUL R5, R5, 16777216 ;  /* 0x4b80000005059820 */ /* 0x000fe20000400000 */
[----:B------:R-:W-:Y:S01]  /*2a10*/  FSETP.NEU.AND P5, PT, R23, RZ, PT ;  /* 0x000000ff1700720b */ /* 0x000fe20003fad000 */
[----:B0-----:R-:W-:Y:S01]  /*2a20*/  FADD R13, -R2, R13 ;  /* 0x0000000d020d7221 */ /* 0x001fe20000000100 */
[----:B------:R-:W-:Y:S01]  /*2a30*/  FSETP.NEU.AND P0, PT, R27, RZ, PT ;  /* 0x000000ff1b00720b */ /* 0x000fe20003f0d000 */
[----:B------:R-:W-:Y:S01]  /*2a40*/  IMAD.MOV.U32 R34, RZ, RZ, 0x7f800000 ;  /* 0x7f800000ff227424 */ /* 0x000fe200078e00ff */
[----:B--2---:R-:W-:Y:S01]  /*2a50*/  LOP3.LUT P4, RZ, R21, 0x1f, RZ, 0xc0, !PT ;  /* 0x0000001f15ff7812 */ /* 0x004fe2000788c0ff */
[----:B------:R-:W-:Y:S01]  /*2a60*/  FMUL R10, R13, R13 ;  /* 0x0000000d0d0a7220 */ /* 0x000fe20000400000 */
[----:B---3--:R-:W-:Y:S01]  /*2a70*/  FMUL R14, R14, R5 ;  /* 0x000000050e0e7220 */ /* 0x008fe20000400000 */
[----:B------:R-:W-:Y:S01]  /*2a80*/  SHF.R.U32.HI R20, RZ, 0x3, R21 ;  /* 0x00000003ff147819 */ /* 0x000fe20000011615 */
[----:B------:R-:W-:Y:S01]  /*2a90*/  IMAD.MOV.U32 R24, RZ, RZ, -0x800000 ;  /* 0xff800000ff187424 */ /* 0x000fe200078e00ff */
[----:B------:R-:W-:Y:S01]  /*2aa0*/  FMUL R10, R9, R10 ;  /* 0x0000000a090a7220 */ /* 0x000fe20000400000 */
[----:B------:R-:W-:Y:S01]  /*2ab0*/  IMAD.MOV.U32 R26, RZ, RZ, -0x800000 ;  /* 0xff800000ff1a7424 */ /* 0x000fe200078e00ff */
[----:B------:R-:W-:Y:S01]  /*2ac0*/  FSEL R14, R14, RZ, P5 ;  /* 0x000000ff0e0e7208 */ /* 0x000fe20002800000 */
[----:B------:R-:W-:Y:S01]  /*2ad0*/  IMAD.MOV.U32 R25, RZ, RZ, -0x800000 ;  /* 0xff800000ff197424 */ /* 0x000fe200078e00ff */
[----:B-1----:R-:W-:Y:S01]  /*2ae0*/  FADD R15, -R18, R15 ;  /* 0x0000000f120f7221 */ /* 0x002fe20000000100 */
[----:B------:R-:W-:Y:S01]  /*2af0*/  FMUL R16, R16, R19 ;  /* 0x0000001310107220 */ /* 0x000fe20000400000 */
[----:B------:R-:W-:Y:S01]  /*2b00*/  LOP3.LUT R0, R20, 0xc, RZ, 0xc0, !PT ;  /* 0x0000000c14007812 */ /* 0x000fe200078ec0ff */
[----:B------:R-:W-:Y:S01]  /*2b10*/  FFMA R13, R13, R14, R2 ;  /* 0x0000000e0d0d7223 */ /* 0x000fe20000000002 */
[----:B----4-:R-:W-:Y:S01]  /*2b20*/  FADD R11, R11, R4 ;  /* 0x000000040b0b7221 */ /* 0x010fe20000000000 */
[----:B------:R-:W-:Y:S01]  /*2b30*/  FMUL R4, R15, R15 ;  /* 0x0000000f0f047220 */ /* 0x000fe20000400000 */
[----:B------:R-:W-:Y:S01]  /*2b40*/  FSEL R16, R16, RZ, P0 ;  /* 0x000000ff10107208 */ /* 0x000fe20000000000 */
[----:B------:R0:W-:Y:S01]  /*2b50*/  @!P4 STS [R0+0x40], R23 ;  /* 0x000040170000c388 */ /* 0x0001e20000000800 */
[----:B-----5:R-:W-:Y:S01]  /*2b60*/  FADD R17, R22, R17 ;  /* 0x0000001116117221 */ /* 0x020fe20000000000 */
[----:B------:R-:W-:Y:S01]  /*2b70*/  FMUL R4, R3, R4 ;  /* 0x0000000403047220 */ /* 0x000fe20000400000 */
[----:B------:R-:W-:Y:S01]  /*2b80*/  FFMA R11, R14, R10, R11 ;  /* 0x0000000a0e0b7223 */ /* 0x000fe2000000000b */
[----:B------:R-:W-:Y:S01]  /*2b90*/  FFMA R15, R15, R16, R18 ;  /* 0x000000100f0f7223 */ /* 0x000fe20000000012 */
[----:B------:R1:W-:Y:S01]  /*2ba0*/  @!P4 STS [R0+0x50], R27 ;  /* 0x0000501b0000c388 */ /* 0x0003e20000000800 */
[----:B------:R-:W-:Y:S01]  /*2bb0*/  FFMA R17, R16, R4, R17 ;  /* 0x0000000410117223 */ /* 0x000fe20000000011 */
[C---:B------:R-:W-:Y:S01]  /*2bc0*/  ISETP.GE.AND P5, PT, R21.reuse, 0x8, PT ;  /* 0x000000081500780c */ /* 0x040fe20003fa6270 */
[----:B------:R-:W-:Y:S01]  /*2bd0*/  IMAD.MOV.U32 R22, RZ, RZ, -0x800000 ;  /* 0xff800000ff167424 */ /* 0x000fe200078e00ff */
[----:B------:R-:W-:Y:S01]  /*2be0*/  @!P4 STS [R0], R13 ;  /* 0x0000000d0000c388 */ /* 0x000fe20000000800 */
[----:B------:R-:W-:Y:S01]  /*2bf0*/  IMAD.MOV.U32 R20, RZ, RZ, -0x800000 ;  /* 0xff800000ff147424 */ /* 0x000fe200078e00ff */
[----:B------:R-:W-:Y:S01]  /*2c00*/  LOP3.LUT R49, R72, 0x1, R21, 0xf8, !PT ;  /* 0x0000000148317812 */ /* 0x000fe200078ef815 */
[----:B0-----:R-:W-:Y:S01]  /*2c10*/  IMAD.MOV.U32 R23, RZ, RZ, -0x800000 ;  /* 0xff800000ff177424 */ /* 0x001fe200078e00ff */
[----:B------:R-:W-:Y:S01]  /*2c20*/  @!P4 STS [R0+0x10], R15 ;  /* 0x0000100f0000c388 */ /* 0x000fe20000000800 */
[----:B------:R-:W-:Y:S01]  /*2c30*/  IMAD.MOV.U32 R29, RZ, RZ, 0x7f800000 ;  /* 0x7f800000ff1d7424 */ /* 0x000fe200078e00ff */
[----:B------:R-:W-:Y:S01]  /*2c40*/  LOP3.LUT R48, R21, 0x1, RZ, 0xc0, !PT ;  /* 0x0000000115307812 */ /* 0x000fe200078ec0ff */
[----:B-1----:R-:W-:Y:S01]  /*2c50*/  IMAD.MOV.U32 R27, RZ, RZ, -0x800000 ;  /* 0xff800000ff1b7424 */ /* 0x002fe200078e00ff */
[----:B------:R-:W-:Y:S01]  /*2c60*/  @!P4 STS [R0+0x20], R11 ;  /* 0x0000200b0000c388 */ /* 0x000fe20000000800 */
[----:B------:R-:W-:-:S02]  /*2c70*/  IMAD.MOV.U32 R28, RZ, RZ, 0x7f800000 ;  /* 0x7f800000ff1c7424 */ /* 0x000fc400078e00ff */
[----:B------:R-:W-:Y:S01]  /*2c80*/  IMAD.MOV.U32 R31, RZ, RZ, 0x7f800000 ;  /* 0x7f800000ff1f7424 */ /* 0x000fe200078e00ff */
[----:B------:R-:W-:Y:S01]  /*2c90*/  @!P4 STS [R0+0x30], R17 ;  /* 0x000030110000c388 */ /* 0x000fe20000000800 */
[----:B------:R-:W-:-:S03]  /*2ca0*/  IMAD.MOV.U32 R30, RZ, RZ, 0x7f800000 ;  /* 0x7f800000ff1e7424 */ /* 0x000fc600078e00ff */
[----:B------:R-:W-:Y:S06]  /*2cb0*/  BAR.SYNC.DEFER_BLOCKING 0x0 ;  /* 0x0000000000007b1d */ /* 0x000fec0000010000 */
[----:B------:R-:W0:Y:S04]  /*2cc0*/  @!P5 LDS R8, [R21.X4+0x40] ;  /* 0x000040001508d984 */ /* 0x000e280000004800 */
[----:B------:R-:W1:Y:S04]  /*2cd0*/  @!P5 LDS R7, [R21.X4] ;  /* 0x000000001507d984 */ /* 0x000e680000004800 */
[----:B------:R-:W-:Y:S04]  /*2ce0*/  @!P5 LDS R6, [R21.X4+0x20] ;  /* 0x000020001506d984 */ /* 0x000fe80000004800 */
[----:B0-----:R-:W0:Y:S04]  /*2cf0*/  SHFL.BFLY PT, R5, R8, 0x2, 0x1f ;  /* 0x0c401f0008057f89 */ /* 0x001e2800000e0000 */
[----:B-1----:R-:W1:Y:S01]  /*2d00*/  SHFL.BFLY PT, R2, R7, 0x2, 0x1f ;  /* 0x0c401f0007027f89 */ /* 0x002e6200000e0000 */
[----:B0-----:R-:W-:-:S04]  /*2d10*/  FADD R4, R8, R5 ;  /* 0x0000000508047221 */ /* 0x001fc80000000000 */
[C---:B------:R-:W-:Y:S01]  /*2d20*/  FMUL R3, R4.reuse, 0.25 ;  /* 0x3e80000004037820 */ /* 0x040fe20000400000 */
[C---:B------:R-:W-:Y:S01]  /*2d30*/  FSETP.GEU.AND P1, PT, |R4|.reuse, 1.175494350822287508e-38, PT ;  /* 0x008000000400780b */ /* 0x040fe20003f2e200 */
[----:B------:R-:W0:Y:S01]  /*2d40*/  SHFL.BFLY PT, R11, R4, 0x1, 0x1f ;  /* 0x0c201f00040b7f89 */ /* 0x000e2200000e0000 */
[----:B------:R-:W-:Y:S01]  /*2d50*/  FSETP.GT.AND P0, PT, |R4|, 8.50705917302346158658e+37, PT ;  /* 0x7e8000000400780b */ /* 0x000fe20003f04200 */
[----:B-1----:R-:W-:-:S03]  /*2d60*/  FADD R2, -R7, R2 ;  /* 0x0000000207027221 */ /* 0x002fc60000000100 */
[----:B------:R-:W-:Y:S02]  /*2d70*/  FSEL R9, R3, R4, P0 ;  /* 0x0000000403097208 */ /* 0x000fe40000000000 */
[----:B------:R-:W1:Y:S05]  /*2d80*/  SHFL.BFLY PT, R3, R6, 0x2, 0x1f ;  /* 0x0c401f0006037f89 */ /* 0x000e6a00000e0000 */
[----:B------:R-:W-:Y:S02]  /*2d90*/  @!P1 FMUL R9, R9, 16777216 ;  /* 0x4b80000009099820 */ /* 0x000fe40000400000 */
[----:B------:R-:W-:Y:S01]  /*2da0*/  @P0 FMUL R5, R5, 0.25 ;  /* 0x3e80000005050820 */ /* 0x000fe20000400000 */
[C---:B------:R-:W-:Y:S01]  /*2db0*/  FSETP.NEU.AND P0, PT, R4.reuse, RZ, PT ;  /* 0x000000ff0400720b */ /* 0x040fe20003f0d000 */
[----:B------:R-:W2:Y:S02]  /*2dc0*/  MUFU.RCP R10, R9 ;  /* 0x00000009000a7308 */ /* 0x000ea40000001000 */
[----:B------:R-:W-:Y:S01]  /*2dd0*/  @!P1 FMUL R5, R5, 16777216 ;  /* 0x4b80000005059820 */ /* 0x000fe20000400000 */
[----:B0-----:R-:W-:-:S04]  /*2de0*/  FADD R12, R4, R11 ;  /* 0x0000000b040c7221 */ /* 0x001fc80000000000 */
[C---:B------:R-:W-:Y:S01]  /*2df0*/  FMUL R13, R12.reuse, 0.25 ;  /* 0x3e8000000c0d7820 */ /* 0x040fe20000400000 */
[----:B------:R-:W-:Y:S01]  /*2e00*/  FSETP.GEU.AND P1, PT, |R12|, 1.175494350822287508e-38, PT ;  /* 0x008000000c00780b */ /* 0x000fe20003f2e200 */
[----:B-1----:R-:W-:Y:S01]  /*2e10*/  FADD R3, R6, R3 ;  /* 0x0000000306037221 */ /* 0x002fe20000000000 */
[----:B--2---:R-:W-:Y:S01]  /*2e20*/  FMUL R10, R10, R5 ;  /* 0x000000050a0a7220 */ /* 0x004fe20000400000 */
[----:B------:R-:W-:-:S04]  /*2e30*/  FMUL R5, R2, R2 ;  /* 0x0000000202057220 */ /* 0x000fc80000400000 */
[----:B------:R-:W-:Y:S01]  /*2e40*/  FSEL R10, R10, RZ, P0 ;  /* 0x000000ff0a0a7208 */ /* 0x000fe20000000000 */
[----:B------:R-:W-:Y:S01]  /*2e50*/  FMUL R5, R8, R5 ;  /* 0x0000000508057220 */ /* 0x000fe20000400000 */
[----:B------:R-:W-:-:S03]  /*2e60*/  FSETP.GT.AND P0, PT, |R12|, 8.50705917302346158658e+37, PT ;  /* 0x7e8000000c00780b */ /* 0x000fc60003f04200 */
[----:B------:R-:W-:Y:S01]  /*2e70*/  FFMA R2, R2, R10, R7 ;  /* 0x0000000a02027223 */ /* 0x000fe20000000007 */
[----:B------:R-:W-:Y:S01]  /*2e80*/  FSEL R13, R13, R12, P0 ;  /* 0x0000000c0d0d7208 */ /* 0x000fe20000000000 */
[----:B------:R-:W-:-:S03]  /*2e90*/  FFMA R3, R10, R5, R3 ;  /* 0x000000050a037223 */ /* 0x000fc60000000003 */
[----:B------:R-:W0:Y:S01]  /*2ea0*/  SHFL.BFLY PT, R7, R2, 0x1, 0x1f ;  /* 0x0c201f0002077f89 */ /* 0x000e2200000e0000 */
[----:B------:R-:W-:-:S03]  /*2eb0*/  @!P1 FMUL R13, R13, 16777216 ;  /* 0x4b8000000d0d9820 */ /* 0x000fc60000400000 */
[----:B------:R-:W1:Y:S01]  /*2ec0*/  SHFL.BFLY PT, R6, R3, 0x1, 0x1f ;  /* 0x0c201f0003067f89 */ /* 0x000e6200000e0000 */
[----:B------:R-:W2:Y:S01]  /*2ed0*/  MUFU.RCP R8, R13 ;  /* 0x0000000d00087308 */ /* 0x000ea20000001000 */
[----:B------:R-:W-:Y:S01]  /*2ee0*/  @P0 FMUL R11, R11, 0.25 ;  /* 0x3e8000000b0b0820 */ /* 0x000fe20000400000 */
[----:B------:R-:W-:-:S03]  /*2ef0*/  LOP3.LUT P0, RZ, R21, 0x3, RZ, 0xc0, !PT ;  /* 0x0000000315ff7812 */ /* 0x000fc6000780c0ff */
[----:B------:R-:W-:Y:S01]  /*2f00*/  @!P1 FMUL R11, R11, 16777216 ;  /* 0x4b8000000b0b9820 */ /* 0x000fe20000400000 */
[----:B------:R-:W-:Y:S02]  /*2f10*/  FSETP.NEU.AND P1, PT, R12, RZ, PT ;  /* 0x000000ff0c00720b */ /* 0x000fe40003f2d000 */
[----:B------:R-:W-:Y:S01]  /*2f20*/  ISETP.LT.AND P0, PT, R21, 0x8, !P0 ;  /* 0x000000081500780c */ /* 0x000fe20004701270 */
[----:B--2---:R-:W-:Y:S01]  /*2f30*/  FMUL R8, R8, R11 ;  /* 0x0000000b08087220 */ /* 0x004fe20000400000 */
[----:B0-----:R-:W-:-:S04]  /*2f40*/  FADD R7, -R2, R7 ;  /* 0x0000000702077221 */ /* 0x001fc80000000100 */
[----:B------:R-:W-:-:S07]  /*2f50*/  FSEL R8, R8, RZ, P1 ;  /* 0x000000ff08087208 */ /* 0x000fce0000800000 */
[----:B------:R-:W-:Y:S01]  /*2f60*/  @P0 STS [R21.X4+0x40], R12 ;  /* 0x0000400c15000388 */ /* 0x000fe20000004800 */
[----:B------:R-:W-:Y:S01]  /*2f70*/  FMUL R9, R7, R7 ;  /* 0x0000000707097220 */ /* 0x000fe20000400000 */
[----:B-1----:R-:W-:Y:S01]  /*2f80*/  FADD R5, R3, R6 ;  /* 0x0000000603057221 */ /* 0x002fe20000000000 */
[----:B------:R-:W-:Y:S02]  /*2f90*/  IMAD.MOV.U32 R3, RZ, RZ, 0x10 ;  /* 0x00000010ff037424 */ /* 0x000fe400078e00ff */
[----:B------:R-:W-:Y:S01]  /*2fa0*/  FMUL R9, R4, R9 ;  /* 0x0000000904097220 */ /* 0x000fe20000400000 */
[----:B------:R-:W-:Y:S01]  /*2fb0*/  FFMA R4, R7, R8, R2 ;  /* 0x0000000807047223 */ /* 0x000fe20000000002 */
[----:B------:R-:W-:Y:S02]  /*2fc0*/  LOP3.LUT R2, R21, 0x7f, RZ, 0xc0, !PT ;  /* 0x0000007f15027812 */ /* 0x000fe400078ec0ff */
[----:B------:R-:W-:Y:S02]  /*2fd0*/  FFMA R8, R8, R9, R5 ;  /* 0x0000000908087223 */ /* 0x000fe40000000005 */
[----:B------:R0:W-:Y:S01]  /*2fe0*/  @P0 STS [R21.X4], R4 ;  /* 0x0000000415000388 */ /* 0x0001e20000004800 */
[----:B------:R-:W-:-:S03]  /*2ff0*/  IMAD.WIDE.U32 R42, R2, R43, c[0x0][0x170] ;  /* 0x00005c00022a7625 */ /* 0x000fc600078e002b */
[----:B------:R-:W-:Y:S01]  /*3000*/  @P0 STS [R21.X4+0x20], R8 ;  /* 0x0000200815000388 */ /* 0x000fe20000004800 */
[----:B------:R-:W-:-:S03]  /*3010*/  IMAD.WIDE.U32 R2, R2, R3, c[0x0][0x168] ;  /* 0x00005a0002027625 */ /* 0x000fc600078e0003 */
[----:B------:R-:W-:Y:S01]  /*3020*/  BAR.SYNC.DEFER_BLOCKING 0x0 ;  /* 0x0000000000007b1d */ /* 0x000fe20000010000 */
[----:B------:R-:W-:Y:S01]  /*3030*/  IADD3 R47, P1, R42, 0x4800, RZ ;  /* 0x000048002a2f7810 */ /* 0x000fe20007f3e0ff */
[----:B0-----:R-:W-:Y:S01]  /*3040*/  IMAD.MOV.U32 R4, RZ, RZ, 0x39aaaaab ;  /* 0x39aaaaabff047424 */ /* 0x001fe200078e00ff */
[----:B------:R-:W-:-:S03]  /*3050*/  IADD3 R39, P6, R2, 0x9000, RZ ;  /* 0x0000900002277810 */ /* 0x000fc60007fde0ff */
[----:B------:R-:W-:Y:S02]  /*3060*/  IMAD.X R42, RZ, RZ, R43, P1 ;  /* 0x000000ffff2a7224 */ /* 0x000fe400008e062b */
[----:B------:R-:W-:Y:S01]  /*3070*/  IMAD.X R38, RZ, RZ, R3, P6 ;  /* 0x000000ffff267224 */ /* 0x000fe200030e0603 */
[----:B------:R-:W0:Y:S04]  /*3080*/  LDS R5, [0x20] ;  /* 0x00002000ff057984 */ /* 0x000e280000000800 */
[----:B------:R-:W1:Y:S04]  /*3090*/  LDS R6, [0x30] ;  /* 0x00003000ff067984 */ /* 0x000e680000000800 */
[----:B------:R-:W2:Y:S04]  /*30a0*/  LDS R35, [RZ] ;  /* 0x00000000ff237984 */ /* 0x000ea80000000800 */
[----:B------:R-:W3:Y:S01]  /*30b0*/  LDS R36, [0x10] ;  /* 0x00001000ff247984 */ /* 0x000ee20000000800 */
[-C--:B0-----:R-:W-:Y:S01]  /*30c0*/  FFMA R5, R5, R4.reuse, 9.9999999747524270788e-07 ;  /* 0x358637bd05057423 */ /* 0x081fe20000000004 */
[----:B-1----:R-:W-:-:S03]  /*30d0*/  FFMA R6, R6, R4, 9.9999999747524270788e-07 ;  /* 0x358637bd06067423 */ /* 0x002fc60000000004 */
[----:B------:R0:W1:Y:S08]  /*30e0*/  MUFU.RSQ R43, R5 ;  /* 0x00000005002b7308 */ /* 0x0000700000001400 */
[----:B--23--:R0:W4:Y:S02]  /*30f0*/  MUFU.RSQ R45, R6 ;  /* 0x00000006002d7308 */ /* 0x00c1240000001400 */
.L_x_3:
[----:B------:R-:W-:Y:S01]  /*3100*/  IMAD.IADD R51, R67, 0x1, R40 ;  /* 0x0000000143337824 */ /* 0x000fe200078e0228 */
[----:B------:R-:W-:Y:S01]  /*3110*/  CS2R R12, SRZ ;  /* 0x00000000000c7805 */ /* 0x000fe2000001ff00 */
[----:B------:R-:W-:Y:S01]  /*3120*/  IMAD.MOV.U32 R46, RZ, RZ, 0x2 ;  /* 0x00000002ff2e7424 */ /* 0x000fe200078e00ff */
[----:B------:R-:W-:-:S03]  /*3130*/  CS2R R14, SRZ ;  /* 0x00000000000e7805 */ /* 0x000fc6000001ff00 */
[----:B------:R-:W-:-:S05]  /*3140*/  IMAD.WIDE R8, R51, R46, c[0x0][0x1a0] ;  /* 0x0000680033087625 */ /* 0x000fca00078e022e */
[----:B------:R2:W3:Y:S01]  /*3150*/  @!P2 LDG.E.EF.128 R12, [R8.64] ;  /* 0x00000004080ca981 */ /* 0x0004e2000c0e1d00 */
[----:B0-----:R-:W-:Y:S01]  /*3160*/  LOP3.LUT R5, R40, 0x3000, R71, 0xfe, !PT ;  /* 0x0000300028057812 */ /* 0x001fe200078efe47 */
[----:B------:R-:W-:Y:S02]  /*3170*/  IMAD.MOV.U32 R4, RZ, RZ, 0x4 ;  /* 0x00000004ff047424 */ /* 0x000fe400078e00ff */
[----:B------:R-:W-:Y:S02]  /*3180*/  BAR.SYNC.DEFER_BLOCKING 0x0 ;  /* 0x0000000000007b1d */ /* 0x000fe40000010000 */
[----:B------:R-:W-:-:S04]  /*3190*/  IMAD.WIDE.U32 R2, R5, R46, c[0x0][0x170] ;  /* 0x00005c0005027625 */ /* 0x000fc800078e002e */
[----:B------:R-:W-:-:S04]  /*31a0*/  IMAD.WIDE.U32 R4, R5, R4, c[0x0][0x168] ;  /* 0x00005a0005047625 */ /* 0x000fc800078e0004 */
[----:B--2---:R-:W-:Y:S02]  /*31b0*/  IMAD.MOV.U32 R8, RZ, RZ, R39 ;  /* 0x000000ffff087224 */ /* 0x004fe400078e0027 */
[----:B------:R-:W-:Y:S01]  /*31c0*/  IMAD.MOV.U32 R9, RZ, RZ, R38 ;  /* 0x000000ffff097224 */ /* 0x000fe200078e0026 */
[----:B---3--:R0:W-:Y:S04]  /*31d0*/  STS.128 [R69], R12 ;  /* 0x0000000c45007388 */ /* 0x0081e80000000c00 */
[----:B------:R-:W-:Y:S01]  /*31e0*/  BAR.SYNC.DEFER_BLOCKING 0x0 ;  /* 0x0000000000007b1d */ /* 0x000fe20000010000 */
[----:B0-----:R-:W-:Y:S02]  /*31f0*/  IMAD.MOV.U32 R12, RZ, RZ, R47 ;  /* 0x000000ffff0c7224 */ /* 0x001fe400078e002f */
[----:B------:R-:W-:-:S03]  /*3200*/  IMAD.MOV.U32 R13, RZ, RZ, R42 ;  /* 0x000000ffff0d7224 */ /* 0x000fc600078e002a */
[----:B------:R-:W2:Y:S04]  /*3210*/  LDG.E.EL.64 R2, [R2.64] ;  /* 0x0000000402027981 */ /* 0x000ea8000c2e1b00 */
[----:B------:R-:W3:Y:S04]  /*3220*/  LDG.E.EL.128 R4, [R4.64] ;  /* 0x0000000404047981 */ /* 0x000ee8000c2e1d00 */
[----:B------:R0:W5:Y:S04]  /*3230*/  LDG.E.EL.64 R16, [R12.64] ;  /* 0x000000040c107981 */ /* 0x000168000c2e1b00 */
[----:B----4-:R-:W4:Y:S01]  /*3240*/  LDG.E.EL.128 R8, [R8.64] ;  /* 0x0000000408087981 */ /* 0x010f22000c2e1d00 */
[----:B------:R-:W-:-:S03]  /*3250*/  FSETP.NAN.AND P1, PT, R34, R34, PT ;  /* 0x000000222200720b */ /* 0x000fc60003f28000 */
[----:B------:R-:W1:Y:S02]  /*3260*/  LDS.64 R18, [R68] ;  /* 0x0000000044127984 */ /* 0x000e640000000a00 */
[C---:B-1----:R-:W-:Y:S01]  /*3270*/  PRMT R14, R18.reuse, 0x7632, R14 ;  /* 0x00007632120e7816 */ /* 0x042fe2000000000e */
[----:B------:R-:W-:-:S04]  /*3280*/  IMAD.U32 R18, R18, 0x10000, RZ ;  /* 0x0001000012127824 */ /* 0x000fc800078e00ff */
[----:B------:R-:W-:Y:S01]  /*3290*/  IMAD.U32 R14, R14, 0x10000, RZ ;  /* 0x000100000e0e7824 */ /* 0x000fe200078e00ff */
[----:B------:R-:W-:-:S03]  /*32a0*/  FADD R18, -R35, R18 ;  /* 0x0000001223127221 */ /* 0x000fc60000000100 */
[----:B------:R-:W-:Y:S01]  /*32b0*/  FADD R14, -R35, R14 ;  /* 0x0000000e230e7221 */ /* 0x000fe20000000100 */
[C---:B--2---:R-:W-:Y:S01]  /*32c0*/  PRMT R50, R2.reuse, 0x7632, R50 ;  /* 0x0000763202327816 */ /* 0x044fe20000000032 */
[----:B------:R-:W-:Y:S01]  /*32d0*/  IMAD.U32 R15, R2, 0x10000, RZ ;  /* 0x00010000020f7824 */ /* 0x000fe200078e00ff */
[C---:B------:R-:W-:Y:S01]  /*32e0*/  PRMT R2, R3.reuse, 0x7632, R2 ;  /* 0x0000763203027816 */ /* 0x040fe20000000002 */
[----:B------:R-:W-:Y:S02]  /*32f0*/  IMAD.U32 R3, R3, 0x10000, RZ ;  /* 0x0001000003037824 */ /* 0x000fe400078e00ff */
[----:B------:R-:W-:Y:S01]  /*3300*/  IMAD.U32 R50, R50, 0x10000, RZ ;  /* 0x0001000032327824 */ /* 0x000fe200078e00ff */
[--C-:B---3--:R-:W-:Y:S01]  /*3310*/  FADD R52, R4, R15.reuse ;  /* 0x0000000f04347221 */ /* 0x108fe20000000000 */
[----:B0-----:R-:W-:Y:S01]  /*3320*/  IMAD.U32 R12, R2, 0x10000, RZ ;  /* 0x00010000020c7824 */ /* 0x001fe200078e00ff */
[----:B-----5:R-:W-:Y:S01]  /*3330*/  PRMT R15, R16, 0x7632, R15 ;  /* 0x00007632100f7816 */ /* 0x020fe2000000000f */
[----:B------:R-:W-:-:S02]  /*3340*/  FADD R13, R5, R50 ;  /* 0x00000032050d7221 */ /* 0x000fc40000000000 */
[----:B------:R-:W0:Y:S02]  /*3350*/  LDS.64 R4, [R68+0x410] ;  /* 0x0004100044047984 */ /* 0x000e240000000a00 */
[----:B------:R-:W-:Y:S01]  /*3360*/  IMAD.U32 R50, R15, 0x10000, RZ ;  /* 0x000100000f327824 */ /* 0x000fe200078e00ff */
[----:B------:R-:W-:Y:S01]  /*3370*/  FADD R13, R13, 1 ;  /* 0x3f8000000d0d7421 */ /* 0x000fe20000000000 */
[----:B------:R-:W-:Y:S02]  /*3380*/  IMAD.U32 R15, R16, 0x10000, RZ ;  /* 0x00010000100f7824 */ /* 0x000fe400078e00ff */
[----:B----4-:R-:W-:Y:S01]  /*3390*/  FADD R2, R9, R50 ;  /* 0x0000003209027221 */ /* 0x010fe20000000000 */
[--C-:B------:R-:W-:Y:S01]  /*33a0*/  FADD R50, R7, R12.reuse ;  /* 0x0000000c07327221 */ /* 0x100fe20000000000 */
[----:B------:R-:W-:Y:S01]  /*33b0*/  PRMT R12, R17, 0x7632, R12 ;  /* 0x00007632110c7816 */ /* 0x000fe2000000000c */
[----:B------:R-:W-:Y:S01]  /*33c0*/  FMUL R9, R43, R14 ;  /* 0x0000000e2b097220 */ /* 0x000fe20000400000 */
[----:B------:R-:W-:Y:S01]  /*33d0*/  FADD R7, R8, R15 ;  /* 0x0000000f08077221 */ /* 0x000fe20000000000 */
[----:B------:R-:W-:Y:S01]  /*33e0*/  PRMT R8, R19, 0x7632, R8 ;  /* 0x0000763213087816 */ /* 0x000fe20000000008 */
[----:B------:R-:W-:Y:S01]  /*33f0*/  FADD R50, R50, 1 ;  /* 0x3f80000032327421 */ /* 0x000fe20000000000 */
[----:B------:R-:W-:Y:S01]  /*3400*/  FFMA R9, R9, R13, R2 ;  /* 0x0000000d09097223 */ /* 0x000fe20000000002 */
[----:B------:R-:W-:-:S02]  /*3410*/  IMAD.U32 R12, R12, 0x10000, RZ ;  /* 0x000100000c0c7824 */ /* 0x000fc400078e00ff */
[----:B------:R-:W-:Y:S01]  /*3420*/  IMAD.U32 R16, R8, 0x10000, RZ ;  /* 0x0001000008107824 */ /* 0x000fe200078e00ff */
[----:B------:R-:W-:Y:S01]  /*3430*/  FMUL R8, R43, R18 ;  /* 0x000000122b087220 */ /* 0x000fe20000400000 */
[----:B------:R-:W-:Y:S01]  /*3440*/  FADD R14, R11, R12 ;  /* 0x0000000c0b0e7221 */ /* 0x000fe20000000000 */
[----:B------:R-:W-:Y:S01]  /*3450*/  BAR.SYNC.DEFER_BLOCKING 0x0 ;  /* 0x0000000000007b1d */ /* 0x000fe20000010000 */
[-C--:B------:R-:W-:Y:S01]  /*3460*/  FSETP.GEU.AND P6, PT, R34, R9.reuse, PT ;  /* 0x000000092200720b */ /* 0x080fe20003fce000 */
[----:B------:R-:W-:Y:S01]  /*3470*/  FADD R12, R52, 1 ;  /* 0x3f800000340c7421 */ /* 0x000fe20000000000 */
[----:B------:R-:W-:Y:S01]  /*3480*/  FADD R16, -R35, R16 ;  /* 0x0000001023107221 */ /* 0x000fe20000000100 */
[----:B------:R-:W-:Y:S01]  /*3490*/  IMAD.U32 R17, R17, 0x10000, RZ ;  /* 0x0001000011117824 */ /* 0x000fe200078e00ff */
[----:B------:R-:W-:Y:S01]  /*34a0*/  FSEL R15, R34, R9, !P6 ;  /* 0x00000009220f7208 */ /* 0x000fe20007000000 */
[----:B------:R-:W-:Y:S01]  /*34b0*/  FFMA R8, R8, R12, R7 ;  /* 0x0000000c08087223 */ /* 0x000fe20000000007 */
[----:B------:R-:W-:Y:S01]  /*34c0*/  FMUL R11, R43, R16 ;  /* 0x000000102b0b7220 */ /* 0x000fe20000400000 */
[----:B------:R-:W-:Y:S01]  /*34d0*/  FSETP.NAN.AND P6, PT, R33, R33, PT ;  /* 0x000000212100720b */ /* 0x000fe20003fc8000 */
[----:B------:R-:W-:Y:S01]  /*34e0*/  FADD R53, R10, R17 ;  /* 0x000000110a357221 */ /* 0x000fe20000000000 */
[----:B------:R-:W-:Y:S01]  /*34f0*/  @!P3 FSEL R34, R34, R15, P1 ;  /* 0x0000000f2222b208 */ /* 0x000fe20000800000 */
[----:B------:R-:W-:Y:S01]  /*3500*/  FFMA R11, R11, R50, R14 ;  /* 0x000000320b0b7223 */ /* 0x000fe2000000000e */
[----:B------:R-:W-:Y:S01]  /*3510*/  FSETP.GEU.AND P1, PT, R33, R8, PT ;  /* 0x000000082100720b */ /* 0x000fe20003f2e000 */
[----:B------:R-:W-:Y:S01]  /*3520*/  FADD R15, R6, R3 ;  /* 0x00000003060f7221 */ /* 0x000fe20000000000 */
[----:B------:R-:W-:-:S02]  /*3530*/  IMAD.U32 R6, R19, 0x10000, RZ ;  /* 0x0001000013067824 */ /* 0x000fc400078e00ff */
[----:B------:R-:W-:Y:S01]  /*3540*/  FSEL R16, R33, R8, !P1 ;  /* 0x0000000821107208 */ /* 0x000fe20004800000 */
[----:B------:R-:W-:Y:S01]  /*3550*/  FADD R18, R15, 1 ;  /* 0x3f8000000f127421 */ /* 0x000fe20000000000 */
[CC--:B------:R-:W-:Y:S02]  /*3560*/  FSETP.GEU.AND P1, PT, R32.reuse, R11.reuse, PT ;  /* 0x0000000b2000720b */ /* 0x0c0fe40003f2e000 */
[----:B------:R-:W-:Y:S01]  /*3570*/  @!P3 FSEL R33, R33, R16, P6 ;  /* 0x000000102121b208 */ /* 0x000fe20003000000 */
[----:B------:R-:W-:Y:S01]  /*3580*/  FADD R16, -R35, R6 ;  /* 0x0000000623107221 */ /* 0x000fe20000000100 */
[C---:B0-----:R-:W-:Y:S01]  /*3590*/  PRMT R3, R5.reuse, 0x7632, R3 ;  /* 0x0000763205037816 */ /* 0x041fe20000000003 */
[----:B------:R-:W-:Y:S01]  /*35a0*/  IMAD.U32 R5, R5, 0x10000, RZ ;  /* 0x0001000005057824 */ /* 0x000fe200078e00ff */
[C---:B------:R-:W-:Y:S01]  /*35b0*/  FSETP.NAN.AND P6, PT, R32.reuse, R32, PT ;  /* 0x000000202000720b */ /* 0x040fe20003fc8000 */
[----:B------:R-:W-:Y:S01]  /*35c0*/  FMUL R15, R43, R16 ;  /* 0x000000102b0f7220 */ /* 0x000fe20000400000 */
[----:B------:R-:W-:Y:S01]  /*35d0*/  FSEL R17, R32, R11, !P1 ;  /* 0x0000000b20117208 */ /* 0x000fe20004800000 */
[----:B------:R-:W-:Y:S01]  /*35e0*/  FADD R6, -R36, R5 ;  /* 0x0000000524067221 */ /* 0x000fe20000000100 */
[----:B------:R-:W-:Y:S01]  /*35f0*/  IMAD.U32 R3, R3, 0x10000, RZ ;  /* 0x0001000003037824 */ /* 0x000fe200078e00ff */
[----:B------:R-:W-:Y:S01]  /*3600*/  FFMA R15, R15, R18, R53 ;  /* 0x000000120f0f7223 */ /* 0x000fe20000000035 */
[----:B------:R-:W-:Y:S01]  /*3610*/  @!P3 FSEL R32, R32, R17, P6 ;  /* 0x000000112020b208 */ /* 0x000fe20003000000 */
[C---:B------:R-:W-:Y:S01]  /*3620*/  IMAD.U32 R17, R4.reuse, 0x10000, RZ ;  /* 0x0001000004117824 */ /* 0x040fe200078e00ff */
[----:B------:R-:W-:Y:S01]  /*3630*/  PRMT R4, R4, 0x7632, R4 ;  /* 0x0000763204047816 */ /* 0x000fe20000000004 */
[----:B------:R-:W-:Y:S01]  /*3640*/  FMUL R6, R45, R6 ;  /* 0x000000062d067220 */ /* 0x000fe20000400000 */
[----:B------:R-:W-:Y:S01]  /*3650*/  FADD R10, -R36, R3 ;  /* 0x00000003240a7221 */ /* 0x000fe20000000100 */
[----:B------:R-:W-:-:S02]  /*3660*/  FSETP.NAN.AND P1, PT, R31, R31, PT ;  /* 0x0000001f1f00720b */ /* 0x000fc40003f28000 */
[----:B------:R-:W-:Y:S01]  /*3670*/  FFMA R18, R6, R18, R53 ;  /* 0x0000001206127223 */ /* 0x000fe20000000035 */
[----:B------:R-:W-:Y:S01]  /*3680*/  IMAD.U32 R3, R4, 0x10000, RZ ;  /* 0x0001000004037824 */ /* 0x000fe200078e00ff */
[----:B------:R-:W-:Y:S01]  /*3690*/  FMUL R5, R45, R10 ;  /* 0x0000000a2d057220 */ /* 0x000fe20000400000 */
[C---:B------:R-:W-:Y:S02]  /*36a0*/  FADD R4, -R36.reuse, R17 ;  /* 0x0000001124047221 */ /* 0x040fe40000000100 */
[----:B------:R-:W-:Y:S01]  /*36b0*/  FADD R6, -R36, R3 ;  /* 0x0000000324067221 */ /* 0x000fe20000000100 */
[----:B------:R-:W-:Y:S01]  /*36c0*/  FFMA R5, R5, R50, R14 ;  /* 0x0000003205057223 */ /* 0x000fe2000000000e */
[----:B------:R-:W-:Y:S01]  /*36d0*/  FSETP.GEU.AND P6, PT, R31, R18, PT ;  /* 0x000000121f00720b */ /* 0x000fe20003fce000 */
[C---:B------:R-:W-:Y:S01]  /*36e0*/  FMUL R4, R45.reuse, R4 ;  /* 0x000000042d047220 */ /* 0x040fe20000400000 */
[----:B------:R-:W-:Y:S02]  /*36f0*/  FMUL R3, R45, R6 ;  /* 0x000000062d037220 */ /* 0x000fe40000400000 */
[----:B------:R-:W-:Y:S01]  /*3700*/  FSEL R6, R31, R18, !P6 ;  /* 0x000000121f067208 */ /* 0x000fe20007000000 */
[----:B------:R-:W-:Y:S01]  /*3710*/  FFMA R12, R4, R12, R7 ;  /* 0x0000000c040c7223 */ /* 0x000fe20000000007 */
[----:B------:R-:W-:Y:S01]  /*3720*/  FSETP.GEU.AND P6, PT, R30, R5, PT ;  /* 0x000000051e00720b */ /* 0x000fe20003fce000 */
[----:B------:R-:W-:Y:S01]  /*3730*/  FFMA R13, R3, R13, R2 ;  /* 0x0000000d030d7223 */ /* 0x000fe20000000002 */
[----:B------:R-:W-:-:S02]  /*3740*/  @!P3 FSEL R31, R31, R6, P1 ;  /* 0x000000061f1fb208 */ /* 0x000fc40000800000 */
[C---:B------:R-:W-:Y:S02]  /*3750*/  FSEL R7, R30.reuse, R5, !P6 ;  /* 0x000000051e077208 */ /* 0x040fe40007000000 */
[C---:B------:R-:W-:Y:S02]  /*3760*/  FSETP.NAN.AND P1, PT, R30.reuse, R30, PT ;  /* 0x0000001e1e00720b */ /* 0x040fe40003f28000 */
[----:B------:R-:W-:Y:S02]  /*3770*/  F2FP.BF16.PACK_AB R2, R13, R12 ;  /* 0x0000000c0d02723e */ /* 0x000fe400000010ff */
[----:B------:R-:W-:Y:S02]  /*3780*/  @!P3 FSEL R30, R30, R7, P1 ;  /* 0x000000071e1eb208 */ /* 0x000fe40000800000 */
[----:B------:R-:W-:Y:S02]  /*3790*/  FSETP.GEU.AND P1, PT, R28, R13, PT ;  /* 0x0000000d1c00720b */ /* 0x000fe40003f2e000 */
[----:B------:R-:W-:-:S02]  /*37a0*/  F2FP.BF16.PACK_AB R3, R5, R18 ;  /* 0x000000120503723e */ /* 0x000fc400000010ff */
[CC--:B------:R-:W-:Y:S02]  /*37b0*/  FSETP.GEU.AND P6, PT, R29.reuse, R12.reuse, PT ;  /* 0x0000000c1d00720b */ /* 0x0c0fe40003fce000 */
[C---:B------:R-:W-:Y:S01]  /*37c0*/  FSEL R7, R28.reuse, R13, !P1 ;  /* 0x0000000d1c077208 */ /* 0x040fe20004800000 */
[----:B------:R0:W-:Y:S01]  /*37d0*/  STS.64 [R68+0x410], R2 ;  /* 0x0004100244007388 */ /* 0x0001e20000000a00 */
[C---:B------:R-:W-:Y:S02]  /*37e0*/  FSETP.NAN.AND P1, PT, R29.reuse, R29, PT ;  /* 0x0000001d1d00720b */ /* 0x040fe40003f28000 */
[C---:B------:R-:W-:Y:S02]  /*37f0*/  FSEL R4, R29.reuse, R12, !P6 ;  /* 0x0000000c1d047208 */ /* 0x040fe40007000000 */
[----:B------:R-:W-:Y:S02]  /*3800*/  FSETP.NAN.AND P6, PT, R28, R28, PT ;  /* 0x0000001c1c00720b */ /* 0x000fe40003fc8000 */
[----:B------:R-:W-:-:S02]  /*3810*/  @!P3 FSEL R29, R29, R4, P1 ;  /* 0x000000041d1db208 */ /* 0x000fc40000800000 */
[----:B------:R-:W-:Y:S02]  /*3820*/  @!P3 FSEL R28, R28, R7, P6 ;  /* 0x000000071c1cb208 */ /* 0x000fe40003000000 */
[----:B------:R-:W-:Y:S02]  /*3830*/  FSETP.GT.AND P1, PT, R25, R5, PT ;  /* 0x000000051900720b */ /* 0x000fe40003f24000 */
[----:B0-----:R-:W-:Y:S02]  /*3840*/  F2FP.BF16.PACK_AB R2, R9, R8 ;  /* 0x000000080902723e */ /* 0x001fe400000010ff */
[----:B------:R-:W-:Y:S02]  /*3850*/  F2FP.BF16.PACK_AB R3, R11, R15 ;  /* 0x0000000f0b03723e */ /* 0x000fe400000010ff */
[C---:B------:R-:W-:Y:S02]  /*3860*/  FSETP.GT.AND P6, PT, R26.reuse, R18, PT ;  /* 0x000000121a00720b */ /* 0x040fe40003fc4000 */
[----:B------:R-:W-:Y:S01]  /*3870*/  FSEL R4, R25, R5, P1 ;  /* 0x0000000519047208 */ /* 0x000fe20000800000 */
[----:B------:R0:W-:Y:S04]  /*3880*/  STS.64 [R68], R2 ;  /* 0x0000000244007388 */ /* 0x0001e80000000a00 */
[----:B------:R-:W-:Y:S01]  /*3890*/  BAR.SYNC.DEFER_BLOCKING 0x0 ;  /* 0x0000000000007b1d */ /* 0x000fe20000010000 */
[----:B------:R-:W-:-:S02]  /*38a0*/  FSETP.NAN.AND P1, PT, R26, R26, PT ;  /* 0x0000001a1a00720b */ /* 0x000fc40003f28000 */
[C---:B------:R-:W-:Y:S02]  /*38b0*/  FSEL R5, R26.reuse, R18, P6 ;  /* 0x000000121a057208 */ /* 0x040fe40003000000 */
[C---:B------:R-:W-:Y:S02]  /*38c0*/  FSETP.NAN.AND P6, PT, R25.reuse, R25, PT ;  /* 0x000000191900720b */ /* 0x040fe40003fc8000 */
[----:B------:R-:W-:Y:S02]  /*38d0*/  @!P3 FSEL R26, R26, R5, P1 ;  /* 0x000000051a1ab208 */ /* 0x000fe40000800000 */
[----:B------:R-:W-:Y:S02]  /*38e0*/  FSETP.GT.AND P1, PT, R24, R12, PT ;  /* 0x0000000c1800720b */ /* 0x000fe40003f24000 */
[----:B------:R-:W-:Y:S02]  /*38f0*/  @!P3 FSEL R25, R25, R4, P6 ;  /* 0x000000041919b208 */ /* 0x000fe40003000000 */
[----:B------:R-:W-:-:S02]  /*3900*/  FSETP.GT.AND P6, PT, R27, R13, PT ;  /* 0x0000000d1b00720b */ /* 0x000fc40003fc4000 */
[C---:B0-----:R-:W-:Y:S02]  /*3910*/  FSEL R3, R24.reuse, R12, P1 ;  /* 0x0000000c18037208 */ /* 0x041fe40000800000 */
[----:B------:R-:W-:Y:S02]  /*3920*/  FSETP.GT.AND P1, PT, R23, R11, PT ;  /* 0x0000000b1700720b */ /* 0x000fe40003f24000 */
[----:B------:R-:W-:Y:S02]  /*3930*/  FSEL R10, R27, R13, P6 ;  /* 0x0000000d1b0a7208 */ /* 0x000fe40003000000 */
[----:B------:R-:W-:Y:S02]  /*3940*/  FSETP.NAN.AND P6, PT, R24, R24, PT ;  /* 0x000000181800720b */ /* 0x000fe40003fc8000 */
[----:B------:R-:W-:Y:S01]  /*3950*/  FSEL R2, R23, R11, P1 ;  /* 0x0000000b17027208 */ /* 0x000fe20000800000 */
[----:B------:R-:W0:Y:S01]  /*3960*/  LDS.128 R4, [R69] ;  /* 0x0000000045047984 */ /* 0x000e220000000c00 */
[----:B------:R-:W-:-:S02]  /*3970*/  FSETP.GT.AND P1, PT, R20, R15, PT ;  /* 0x0000000f1400720b */ /* 0x000fc40003f24000 */
[----:B------:R-:W-:Y:S02]  /*3980*/  @!P3 FSEL R24, R24, R3, P6 ;  /* 0x000000031818b208 */ /* 0x000fe40003000000 */
[----:B------:R-:W-:Y:S02]  /*3990*/  FSEL R3, R20, R15, P1 ;  /* 0x0000000f14037208 */ /* 0x000fe40000800000 */
[C---:B------:R-:W-:Y:S02]  /*39a0*/  FSETP.GT.AND P1, PT, R22.reuse, R9, PT ;  /* 0x000000091600720b */ /* 0x040fe40003f24000 */
[----:B------:R-:W-:Y:S02]  /*39b0*/  FSETP.NAN.AND P6, PT, R23, R23, PT ;  /* 0x000000171700720b */ /* 0x000fe40003fc8000 */
[----:B------:R-:W-:Y:S02]  /*39c0*/  FSEL R9, R22, R9, P1 ;  /* 0x0000000916097208 */ /* 0x000fe40000800000 */
[----:B------:R-:W-:-:S02]  /*39d0*/  FSETP.NAN.AND P1, PT, R27, R27, PT ;  /* 0x0000001b1b00720b */ /* 0x000fc40003f28000 */
[----:B------:R-:W-:Y:S02]  /*39e0*/  @!P3 FSEL R23, R23, R2, P6 ;  /* 0x000000021717b208 */ /* 0x000fe40003000000 */
[----:B------:R-:W-:Y:S02]  /*39f0*/  @!P3 FSEL R27, R27, R10, P1 ;  /* 0x0000000a1b1bb208 */ /* 0x000fe40000800000 */
[C---:B------:R-:W-:Y:S02]  /*3a00*/  FSETP.GT.AND P1, PT, R41.reuse, R8, PT ;  /* 0x000000082900720b */ /* 0x040fe40003f24000 */
[----:B------:R-:W-:Y:S02]  /*3a10*/  FSETP.NAN.AND P6, PT, R20, R20, PT ;  /* 0x000000141400720b */ /* 0x000fe40003fc8000 */
[----:B------:R-:W-:Y:S02]  /*3a20*/  FSEL R8, R41, R8, P1 ;  /* 0x0000000829087208 */ /* 0x000fe40000800000 */
[----:B------:R-:W-:-:S02]  /*3a30*/  FSETP.GEU.AND P1, PT, R44, R15, PT ;  /* 0x0000000f2c00720b */ /* 0x000fc40003f2e000 */
[----:B------:R-:W-:Y:S01]  /*3a40*/  @!P3 FSEL R20, R20, R3, P6 ;  /* 0x000000031414b208 */ /* 0x000fe20003000000 */
[----:B------:R-:W-:Y:S01]  /*3a50*/  IMAD.WIDE R2, R51, R46, c[0x0][0x1a8] ;  /* 0x00006a0033027625 */ /* 0x000fe200078e022e */
[----:B------:R-:W-:Y:S02]  /*3a60*/  FSETP.NAN.AND P6, PT, R22, R22, PT ;  /* 0x000000161600720b */ /* 0x000fe40003fc8000 */
[----:B------:R-:W-:Y:S02]  /*3a70*/  FSEL R15, R44, R15, !P1 ;  /* 0x0000000f2c0f7208 */ /* 0x000fe40004800000 */
[----:B------:R-:W-:Y:S02]  /*3a80*/  IADD3 R40, P1, R40, 0x200, RZ ;  /* 0x0000020028287810 */ /* 0x000fe40007f3e0ff */
[----:B------:R-:W-:Y:S02]  /*3a90*/  @!P3 FSEL R22, R22, R9, P6 ;  /* 0x000000091616b208 */ /* 0x000fe40003000000 */
[C---:B------:R-:W-:Y:S01]  /*3aa0*/  FSETP.NAN.AND P6, PT, R41.reuse, R41, PT ;  /* 0x000000292900720b */ /* 0x040fe20003fc8000 */
[----:B------:R-:W-:Y:S01]  /*3ab0*/  IMAD.X R37, RZ, RZ, R37, P1 ;  /* 0x000000ffff257224 */ /* 0x000fe200008e0625 */
[----:B------:R-:W-:Y:S01]  /*3ac0*/  ISETP.GE.U32.AND P1, PT, R40, 0xc00, PT ;  /* 0x00000c002800780c */ /* 0x000fe20003f26070 */
[----:B0-----:R0:W-:Y:S01]  /*3ad0*/  @!P2 STG.E.128 [R2.64], R4 ;  /* 0x000000040200a986 */ /* 0x0011e2000c101d04 */
[----:B------:R-:W-:-:S02]  /*3ae0*/  @!P3 FSEL R41, R41, R8, P6 ;  /* 0x000000082929b208 */ /* 0x000fc40003000000 */
[C---:B------:R-:W-:Y:S02]  /*3af0*/  FSETP.NAN.AND P6, PT, R44.reuse, R44, PT ;  /* 0x0000002c2c00720b */ /* 0x040fe40003fc8000 */
[----:B------:R-:W-:Y:S02]  /*3b00*/  ISETP.GE.U32.AND.EX P1, PT, R37, RZ, PT, P1 ;  /* 0x000000ff2500720c */ /* 0x000fe40003f26110 */
[----:B------:R-:W-:Y:S02]  /*3b10*/  @!P3 FSEL R44, R44, R15, P6 ;  /* 0x0000000f2c2cb208 */ /* 0x000fe40003000000 */
[----:B------:R-:W-:-:S05]  /*3b20*/  IADD3 R47, P6, R47, 0x400, RZ ;  /* 0x000004002f2f7810 */ /* 0x000fca0007fde0ff */
[----:B------:R-:W-:Y:S01]  /*3b30*/  IMAD.X R42, RZ, RZ, R42, P6 ;  /* 0x000000ffff2a7224 */ /* 0x000fe200030e062a */
[----:B------:R-:W-:-:S05]  /*3b40*/  IADD3 R39, P6, R39, 0x800, RZ ;  /* 0x0000080027277810 */ /* 0x000fca0007fde0ff */
[----:B------:R-:W-:Y:S01]  /*3b50*/  IMAD.X R38, RZ, RZ, R38, P6 ;  /* 0x000000ffff267224 */ /* 0x000fe200030e0626 */
[----:B0-----:R-:W-:Y:S05]  /*3b60*/  @!P1 BRA `(.L_x_3) ;  /* 0xfffff59000009947 */ /* 0x001fea000383ffff */
[----:B------:R-:W-:Y:S01]  /*3b70*/  BAR.SYNC.DEFER_BLOCKING 0x0 ;  /* 0x0000000000007b1d */ /* 0x000fe20000010000 */
[C---:B------:R-:W-:Y:S01]  /*3b80*/  FSETP.NAN.AND P1, PT, R33.reuse, R33, PT ;  /* 0x000000212100720b */ /* 0x040fe20003f28000 */
[----:B------:R-:W-:Y:S01]  /*3b90*/  IMAD.MOV.U32 R16, RZ, RZ, -0x200 ;  /* 0xfffffe00ff107424 */ /* 0x000fe200078e00ff */
[CC--:B------:R-:W-:Y:S01]  /*3ba0*/  FSETP.GEU.AND P3, PT, R33.reuse, R34.reuse, PT ;  /* 0x000000222100720b */ /* 0x0c0fe20003f6e000 */
[----:B------:R-:W-:Y:S01]  /*3bb0*/  IMAD.MOV.U32 R17, RZ, RZ, -0x1 ;  /* 0xffffffffff117424 */ /* 0x000fe200078e00ff */
[----:B------:R-:W-:Y:S02]  /*3bc0*/  FSEL R34, R33, R34, P1 ;  /* 0x0000002221227208 */ /* 0x000fe40000800000 */
[----:B------:R-:W-:Y:S02]  /*3bd0*/  FSETP.GEU.AND P6, PT, R29, R28, PT ;  /* 0x0000001c1d00720b */ /* 0x000fe40003fce000 */
[----:B------:R-:W-:-:S04]  /*3be0*/  FSEL R33, R33, R34, !P3 ;  /* 0x0000002221217208 */ /* 0x000fc80005800000 */
[C---:B------:R-:W-:Y:S02]  /*3bf0*/  FSETP.GEU.AND P3, PT, R33.reuse, R44, PT ;  /* 0x0000002c2100720b */ /* 0x040fe40003f6e000 */
[----:B------:R-:W-:-:S11]  /*3c00*/  FSETP.NAN.AND P1, PT, R33, R33, PT ;  /* 0x000000212100720b */ /* 0x000fd60003f28000 */
[----:B------:R-:W-:-:S04]  /*3c10*/  @P3 FSEL R33, R33, R44, P1 ;  /* 0x0000002c21213208 */ /* 0x000fc80000800000 */
[C---:B------:R-:W-:Y:S02]  /*3c20*/  FSETP.GEU.AND P3, PT, R33.reuse, R32, PT ;  /* 0x000000202100720b */ /* 0x040fe40003f6e000 */
[----:B------:R-:W-:-:S11]  /*3c30*/  FSETP.NAN.AND P1, PT, R33, R33, PT ;  /* 0x000000212100720b */ /* 0x000fd60003f28000 */
[----:B------:R-:W-:Y:S02]  /*3c40*/  @P3 FSEL R33, R33, R32, P1 ;  /* 0x0000002021213208 */ /* 0x000fe40000800000 */
[----:B------:R-:W-:Y:S02]  /*3c50*/  FSETP.NAN.AND P1, PT, R29, R29, PT ;  /* 0x0000001d1d00720b */ /* 0x000fe40003f28000 */
[----:B------:R-:W-:Y:S01]  /*3c60*/  FSETP.NAN.AND P3, PT, R33, R33, PT ;  /* 0x000000212100720b */ /* 0x000fe20003f68000 */
[----:B------:R-:W0:Y:S01]  /*3c70*/  SHFL.BFLY PT, R2, R33, 0x10, 0x1f ;  /* 0x0e001f0021027f89 */ /* 0x000e2200000e0000 */
[----:B------:R-:W-:-:S04]  /*3c80*/  FSEL R28, R29, R28, P1 ;  /* 0x0000001c1d1c7208 */ /* 0x000fc80000800000 */
[----:B------:R-:W-:-:S04]  /*3c90*/  FSEL R28, R29, R28, !P6 ;  /* 0x0000001c1d1c7208 */ /* 0x000fc80007000000 */
[----:B------:R-:W-:Y:S02]  /*3ca0*/  FSETP.GEU.AND P1, PT, R28, R31, PT ;  /* 0x0000001f1c00720b */ /* 0x000fe40003f2e000 */
[----:B0-----:R-:W-:-:S04]  /*3cb0*/  FSETP.GEU.AND P6, PT, R33, R2, PT ;  /* 0x000000022100720b */ /* 0x001fc80003fce000 */
[----:B------:R-:W-:Y:S02]  /*3cc0*/  @!P3 FSEL R33, R33, R2, !P6 ;  /* 0x000000022121b208 */ /* 0x000fe40007000000 */
[----:B------:R-:W-:-:S03]  /*3cd0*/  FSETP.NAN.AND P3, PT, R28, R28, PT ;  /* 0x0000001c1c00720b */ /* 0x000fc60003f68000 */
[----:B------:R-:W0:Y:S02]  /*3ce0*/  SHFL.BFLY PT, R2, R33, 0x8, 0x1f ;  /* 0x0d001f0021027f89 */ /* 0x000e2400000e0000 */
[----:B------:R-:W-:-:S04]  /*3cf0*/  @P1 FSEL R28, R28, R31, P3 ;  /* 0x0000001f1c1c1208 */ /* 0x000fc80001800000 */
[C---:B------:R-:W-:Y:S02]  /*3d00*/  FSETP.GEU.AND P3, PT, R28.reuse, R30, PT ;  /* 0x0000001e1c00720b */ /* 0x040fe40003f6e000 */
[----:B------:R-:W-:-:S11]  /*3d10*/  FSETP.NAN.AND P1, PT, R28, R28, PT ;  /* 0x0000001c1c00720b */ /* 0x000fd60003f28000 */
[----:B------:R-:W-:Y:S02]  /*3d20*/  @P3 FSEL R28, R28, R30, P1 ;  /* 0x0000001e1c1c3208 */ /* 0x000fe40000800000 */
[C---:B------:R-:W-:Y:S02]  /*3d30*/  FSETP.NAN.AND P3, PT, R33.reuse, R33, PT ;  /* 0x000000212100720b */ /* 0x040fe40003f68000 */
[----:B------:R-:W-:Y:S01]  /*3d40*/  FSETP.NAN.AND P1, PT, R28, R28, PT ;  /* 0x0000001c1c00720b */ /* 0x000fe20003f28000 */
[----:B------:R-:W1:Y:S01]  /*3d50*/  SHFL.BFLY PT, R3, R28, 0x10, 0x1f ;  /* 0x0e001f001c037f89 */ /* 0x000e6200000e0000 */
[----:B0-----:R-:W-:-:S13]  /*3d60*/  FSETP.GEU.AND P6, PT, R33, R2, PT ;  /* 0x000000022100720b */ /* 0x001fda0003fce000 */
[----:B------:R-:W-:-:S05]  /*3d70*/  @P6 FSEL R33, R33, R2, P3 ;  /* 0x0000000221216208 */ /* 0x000fca0001800000 */
[----:B------:R-:W0:Y:S01]  /*3d80*/  SHFL.BFLY PT, R2, R33, 0x4, 0x1f ;  /* 0x0c801f0021027f89 */ /* 0x000e2200000e0000 */
[----:B-1----:R-:W-:-:S04]  /*3d90*/  FSETP.GEU.AND P3, PT, R28, R3, PT ;  /* 0x000000031c00720b */ /* 0x002fc80003f6e000 */
[----:B------:R-:W-:Y:S02]  /*3da0*/  @!P1 FSEL R28, R28, R3, !P3 ;  /* 0x000000031c1c9208 */ /* 0x000fe40005800000 */
[----:B------:R-:W-:-:S03]  /*3db0*/  FSETP.NAN.AND P3, PT, R33, R33, PT ;  /* 0x000000212100720b */ /* 0x000fc60003f68000 */
[----:B------:R-:W1:Y:S01]  /*3dc0*/  SHFL.BFLY PT, R3, R28, 0x8, 0x1f ;  /* 0x0d001f001c037f89 */ /* 0x000e6200000e0000 */
[----:B0-----:R-:W-:-:S13]  /*3dd0*/  FSETP.GEU.AND P6, PT, R33, R2, PT ;  /* 0x000000022100720b */ /* 0x001fda0003fce000 */
[----:B------:R-:W-:Y:S02]  /*3de0*/  @P6 FSEL R33, R33, R2, P3 ;  /* 0x0000000221216208 */ /* 0x000fe40001800000 */
[CC--:B-1----:R-:W-:Y:S02]  /*3df0*/  FSETP.GEU.AND P1, PT, R28.reuse, R3.reuse, PT ;  /* 0x000000031c00720b */ /* 0x0c2fe40003f2e000 */
[C---:B------:R-:W-:Y:S01]  /*3e00*/  FSETP.NAN.AND P3, PT, R28.reuse, R28, PT ;  /* 0x0000001c1c00720b */ /* 0x040fe20003f68000 */
[----:B------:R-:W0:Y:S10]  /*3e10*/  SHFL.BFLY PT, R2, R33, 0x2, 0x1f ;  /* 0x0c401f0021027f89 */ /* 0x000e3400000e0000 */
[----:B------:R-:W-:-:S02]  /*3e20*/  @P1 FSEL R28, R28, R3, P3 ;  /* 0x000000031c1c1208 */ /* 0x000fc40001800000 */
[----:B------:R-:W-:-:S03]  /*3e30*/  FSETP.NAN.AND P3, PT, R33, R33, PT ;  /* 0x000000212100720b */ /* 0x000fc60003f68000 */
[----:B------:R-:W1:Y:S01]  /*3e40*/  SHFL.BFLY PT, R3, R28, 0x4, 0x1f ;  /* 0x0c801f001c037f89 */ /* 0x000e6200000e0000 */
[----:B0-----:R-:W-:-:S13]  /*3e50*/  FSETP.GEU.AND P6, PT, R33, R2, PT ;  /* 0x000000022100720b */ /* 0x001fda0003fce000 */
[----:B------:R-:W-:Y:S02]  /*3e60*/  @P6 FSEL R33, R33, R2, P3 ;  /* 0x0000000221216208 */ /* 0x000fe40001800000 */
[C---:B-1----:R-:W-:Y:S02]  /*3e70*/  FSETP.GEU.AND P1, PT, R28.reuse, R3, PT ;  /* 0x000000031c00720b */ /* 0x042fe40003f2e000 */
[C---:B------:R-:W-:Y:S01]  /*3e80*/  FSETP.NAN.AND P3, PT, R41.reuse, R41, PT ;  /* 0x000000292900720b */ /* 0x040fe20003f68000 */
[----:B------:R-:W-:Y:S01]  /*3e90*/  SHFL.BFLY PT, R2, R33, 0x1, 0x1f ;  /* 0x0c201f0021027f89 */ /* 0x000fe200000e0000 */
[CC--:B------:R-:W-:Y:S02]  /*3ea0*/  FSETP.GT.AND P6, PT, R41.reuse, R22.reuse, PT ;  /* 0x000000162900720b */ /* 0x0c0fe40003fc4000 */
[----:B------:R-:W-:Y:S02]  /*3eb0*/  FSEL R22, R41, R22, P3 ;  /* 0x0000001629167208 */ /* 0x000fe40001800000 */
[----:B------:R-:W-:-:S02]  /*3ec0*/  FSETP.NAN.AND P3, PT, R28, R28, PT ;  /* 0x0000001c1c00720b */ /* 0x000fc40003f68000 */
[----:B------:R-:W-:Y:S02]  /*3ed0*/  FSEL R41, R41, R22, P6 ;  /* 0x0000001629297208 */ /* 0x000fe40003000000 */
[----:B------:R-:W-:Y:S02]  /*3ee0*/  FSETP.NAN.AND P6, PT, R24, R24, PT ;  /* 0x000000181800720b */ /* 0x000fe40003fc8000 */
[----:B------:R-:W-:Y:S02]  /*3ef0*/  @P1 FSEL R28, R28, R3, P3 ;  /* 0x000000031c1c1208 */ /* 0x000fe40001800000 */
[CC--:B------:R-:W-:Y:S02]  /*3f00*/  FSETP.GT.AND P3, PT, R24.reuse, R27.reuse, PT ;  /* 0x0000001b1800720b */ /* 0x0c0fe40003f64000 */
[----:B------:R-:W-:Y:S01]  /*3f10*/  FSETP.GT.AND P1, PT, R41, R20, PT ;  /* 0x000000142900720b */ /* 0x000fe20003f24000 */
[----:B------:R-:W0:Y:S01]  /*3f20*/  SHFL.BFLY PT, R3, R28, 0x2, 0x1f ;  /* 0x0c401f001c037f89 */ /* 0x000e2200000e0000 */
[----:B------:R-:W-:-:S02]  /*3f30*/  FSEL R27, R24, R27, P6 ;  /* 0x0000001b181b7208 */ /* 0x000fc40003000000 */
[----:B------:R-:W-:Y:S02]  /*3f40*/  FSETP.NAN.AND P6, PT, R41, R41, PT ;  /* 0x000000292900720b */ /* 0x000fe40003fc8000 */
[----:B------:R-:W-:-:S04]  /*3f50*/  FSEL R24, R24, R27, P3 ;  /* 0x0000001b18187208 */ /* 0x000fc80001800000 */
[----:B------:R-:W-:-:S03]  /*3f60*/  FSETP.GT.AND P3, PT, R24, R26, PT ;  /* 0x0000001a1800720b */ /* 0x000fc60003f64000 */
[----:B------:R-:W-:Y:S02]  /*3f70*/  @!P1 FSEL R41, R41, R20, P6 ;  /* 0x0000001429299208 */ /* 0x000fe40003000000 */
[----:B------:R-:W-:Y:S02]  /*3f80*/  FSETP.NAN.AND P6, PT, R24, R24, PT ;  /* 0x000000181800720b */ /* 0x000fe40003fc8000 */
[----:B------:R-:W-:-:S06]  /*3f90*/  FSETP.GT.AND P1, PT, R41, R23, PT ;  /* 0x000000172900720b */ /* 0x000fcc0003f24000 */
[----:B------:R-:W-:Y:S02]  /*3fa0*/  @!P3 FSEL R24, R24, R26, P6 ;  /* 0x0000001a1818b208 */ /* 0x000fe40003000000 */
[----:B------:R-:W-:Y:S02]  /*3fb0*/  FSETP.NAN.AND P6, PT, R41, R41, PT ;  /* 0x000000292900720b */ /* 0x000fe40003fc8000 */
[----:B------:R-:W-:-:S03]  /*3fc0*/  FSETP.GT.AND P3, PT, R24, R25, PT ;  /* 0x000000191800720b */ /* 0x000fc60003f64000 */
[----:B------:R-:W-:Y:S02]  /*3fd0*/  @!P1 FSEL R41, R41, R23, P6 ;  /* 0x0000001729299208 */ /* 0x000fe40003000000 */
[----:B0-----:R-:W-:Y:S02]  /*3fe0*/  FSETP.GEU.AND P1, PT, R28, R3, PT ;  /* 0x000000031c00720b */ /* 0x001fe40003f2e000 */
[C---:B------:R-:W-:Y:S01]  /*3ff0*/  FSETP.NAN.AND P6, PT, R24.reuse, R24, PT ;  /* 0x000000181800720b */ /* 0x040fe20003fc8000 */
[----:B------:R-:W0:Y:S05]  /*4000*/  SHFL.BFLY PT, R6, R41, 0x10, 0x1f ;  /* 0x0e001f0029067f89 */ /* 0x000e2a00000e0000 */
[----:B------:R-:W-:-:S02]  /*4010*/  @!P3 FSEL R24, R24, R25, P6 ;  /* 0x000000191818b208 */ /* 0x000fc40003000000 */
[C---:B------:R-:W-:Y:S02]  /*4020*/  FSETP.NAN.AND P3, PT, R28.reuse, R28, PT ;  /* 0x0000001c1c00720b */ /* 0x040fe40003f68000 */
[----:B------:R-:W-:Y:S02]  /*4030*/  FSETP.NAN.AND P6, PT, R41, R41, PT ;  /* 0x000000292900720b */ /* 0x000fe40003fc8000 */
[----:B------:R-:W-:Y:S02]  /*4040*/  @P1 FSEL R28, R28, R3, P3 ;  /* 0x000000031c1c1208 */ /* 0x000fe40001800000 */
[----:B------:R-:W1:Y:S01]  /*4050*/  SHFL.BFLY PT, R3, R24, 0x10, 0x1f ;  /* 0x0e001f0018037f89 */ /* 0x000e6200000e0000 */
[----:B------:R-:W-:-:S03]  /*4060*/  FSETP.NAN.AND P3, PT, R24, R24, PT ;  /* 0x000000181800720b */ /* 0x000fc60003f68000 */
[----:B------:R-:W2:Y:S01]  /*4070*/  SHFL.BFLY PT, R5, R28, 0x1, 0x1f ;  /* 0x0c201f001c057f89 */ /* 0x000ea200000e0000 */
[----:B0-----:R-:W-:-:S04]  /*4080*/  FSETP.GT.AND P1, PT, R41, R6, PT ;  /* 0x000000062900720b */ /* 0x001fc80003f24000 */
[----:B------:R-:W-:Y:S02]  /*4090*/  @!P6 FSEL R41, R41, R6, P1 ;  /* 0x000000062929e208 */ /* 0x000fe40000800000 */
[----:B------:R-:W-:-:S03]  /*40a0*/  FSETP.GEU.AND P1, PT, R33, R2, PT ;  /* 0x000000022100720b */ /* 0x000fc60003f2e000 */
[----:B------:R-:W0:Y:S01]  /*40b0*/  SHFL.BFLY PT, R6, R41, 0x8, 0x1f ;  /* 0x0d001f0029067f89 */ /* 0x000e2200000e0000 */
[----:B-1----:R-:W-:-:S04]  /*40c0*/  FSETP.GT.AND P6, PT, R24, R3, PT ;  /* 0x000000031800720b */ /* 0x002fc80003fc4000 */
[----:B------:R-:W-:Y:S02]  /*40d0*/  @!P3 FSEL R24, R24, R3, P6 ;  /* 0x000000031818b208 */ /* 0x000fe40003000000 */
[C---:B--2---:R-:W-:Y:S02]  /*40e0*/  FSETP.GEU.AND P3, PT, R28.reuse, R5, PT ;  /* 0x000000051c00720b */ /* 0x044fe40003f6e000 */
[C---:B------:R-:W-:Y:S01]  /*40f0*/  FSETP.NAN.AND P6, PT, R33.reuse, R33, PT ;  /* 0x000000212100720b */ /* 0x040fe20003fc8000 */
[----:B------:R-:W1:Y:S03]  /*4100*/  SHFL.BFLY PT, R3, R24, 0x8, 0x1f ;  /* 0x0d001f0018037f89 */ /* 0x000e6600000e0000 */
[----:B------:R-:W-:Y:S02]  /*4110*/  @P1 SEL R33, R33, R2, P6 ;  /* 0x0000000221211207 */ /* 0x000fe40003000000 */
[----:B------:R-:W-:-:S02]  /*4120*/  FSETP.NAN.AND P1, PT, R28, R28, PT ;  /* 0x0000001c1c00720b */ /* 0x000fc40003f28000 */
[C---:B------:R-:W-:Y:S01]  /*4130*/  FSETP.NAN.AND P6, PT, R41.reuse, R41, PT ;  /* 0x000000292900720b */ /* 0x040fe20003fc8000 */
[----:B------:R-:W-:Y:S02]  /*4140*/  @!P4 STS [R0], R33 ;  /* 0x000000210000c388 */ /* 0x000fe40000000800 */
[----:B------:R-:W-:Y:S02]  /*4150*/  @P3 SEL R28, R28, R5, P1 ;  /* 0x000000051c1c3207 */ /* 0x000fe40000800000 */
[----:B0-----:R-:W-:-:S03]  /*4160*/  FSETP.GT.AND P3, PT, R41, R6, PT ;  /* 0x000000062900720b */ /* 0x001fc60003f64000 */
[----:B------:R-:W-:Y:S04]  /*4170*/  @!P4 STS [R0+0x10], R28 ;  /* 0x0000101c0000c388 */ /* 0x000fe80000000800 */
[----:B------:R-:W-:Y:S01]  /*4180*/  BAR.SYNC.DEFER_BLOCKING 0x0 ;  /* 0x0000000000007b1d */ /* 0x000fe20000010000 */
[----:B-1----:R-:W-:-:S05]  /*4190*/  FSETP.GT.AND P1, PT, R24, R3, PT ;  /* 0x000000031800720b */ /* 0x002fca0003f24000 */
[----:B------:R-:W-:Y:S02]  /*41a0*/  @!P3 FSEL R41, R41, R6, P6 ;  /* 0x000000062929b208 */ /* 0x000fe40003000000 */
[C---:B------:R-:W-:Y:S02]  /*41b0*/  FSETP.NAN.AND P3, PT, R24.reuse, R24, PT ;  /* 0x000000181800720b */ /* 0x040fe40003f68000 */
[----:B------:R-:W-:Y:S01]  /*41c0*/  FSETP.NAN.AND P6, PT, R41, R41, PT ;  /* 0x000000292900720b */ /* 0x000fe20003fc8000 */
[----:B------:R-:W0:Y:S03]  /*41d0*/  SHFL.BFLY PT, R2, R41, 0x4, 0x1f ;  /* 0x0c801f0029027f89 */ /* 0x000e2600000e0000 */
[----:B------:R-:W-:-:S05]  /*41e0*/  @!P1 FSEL R24, R24, R3, P3 ;  /* 0x0000000318189208 */ /* 0x000fca0001800000 */
[----:B------:R-:W1:Y:S04]  /*41f0*/  SHFL.BFLY PT, R5, R24, 0x4, 0x1f ;  /* 0x0c801f0018057f89 */ /* 0x000e6800000e0000 */
[----:B------:R-:W2:Y:S01]  /*4200*/  @!P5 LDS R4, [R21.X4] ;  /* 0x000000001504d984 */ /* 0x000ea20000004800 */
[----:B0-----:R-:W-:Y:S02]  /*4210*/  FSETP.GT.AND P3, PT, R41, R2, PT ;  /* 0x000000022900720b */ /* 0x001fe40003f64000 */
[----:B-1----:R-:W-:-:S11]  /*4220*/  FSETP.GT.AND P1, PT, R24, R5, PT ;  /* 0x000000051800720b */ /* 0x002fd60003f24000 */
[----:B------:R-:W-:Y:S02]  /*4230*/  @!P3 FSEL R41, R41, R2, P6 ;  /* 0x000000022929b208 */ /* 0x000fe40003000000 */
[----:B------:R-:W-:-:S03]  /*4240*/  FSETP.NAN.AND P6, PT, R24, R24, PT ;  /* 0x000000181800720b */ /* 0x000fc60003fc8000 */
[----:B------:R-:W-:Y:S01]  /*4250*/  SHFL.BFLY PT, R2, R41, 0x2, 0x1f ;  /* 0x0c401f0029027f89 */ /* 0x000fe200000e0000 */
[----:B------:R-:W-:Y:S02]  /*4260*/  @!P1 FSEL R24, R24, R5, P6 ;  /* 0x0000000518189208 */ /* 0x000fe40003000000 */
[----:B------:R-:W-:-:S03]  /*4270*/  FSETP.NAN.AND P6, PT, R41, R41, PT ;  /* 0x000000292900720b */ /* 0x000fc60003fc8000 */
[----:B------:R-:W-:Y:S01]  /*4280*/  SHFL.BFLY PT, R5, R24, 0x2, 0x1f ;  /* 0x0c401f0018057f89 */ /* 0x000fe200000e0000 */
[----:B--2---:R-:W-:-:S03]  /*4290*/  FSETP.NAN.AND P1, PT, R4, R4, PT ;  /* 0x000000040400720b */ /* 0x004fc60003f28000 */
[----:B------:R-:W0:Y:S02]  /*42a0*/  SHFL.BFLY PT, R3, R4, 0x2, 0x1f ;  /* 0x0c401f0004037f89 */ /* 0x000e2400000e0000 */
[----:B0-----:R-:W-:-:S04]  /*42b0*/  FSETP.GEU.AND P3, PT, R4, R3, PT ;  /* 0x000000030400720b */ /* 0x001fc80003f6e000 */
[C---:B------:R-:W-:Y:S02]  /*42c0*/  FSEL R3, R4.reuse, R3, !P3 ;  /* 0x0000000304037208 */ /* 0x040fe40005800000 */
[----:B------:R-:W-:Y:S02]  /*42d0*/  FSETP.GT.AND P3, PT, R41, R2, PT ;  /* 0x000000022900720b */ /* 0x000fe40003f64000 */
[----:B------:R-:W-:Y:S02]  /*42e0*/  FSEL R4, R4, R3, P1 ;  /* 0x0000000304047208 */ /* 0x000fe40000800000 */
[----:B------:R-:W-:-:S03]  /*42f0*/  FSETP.GT.AND P1, PT, R24, R5, PT ;  /* 0x000000051800720b */ /* 0x000fc60003f24000 */
[----:B------:R-:W0:Y:S06]  /*4300*/  SHFL.BFLY PT, R3, R4, 0x1, 0x1f ;  /* 0x0c201f0004037f89 */ /* 0x000e2c00000e0000 */
[----:B------:R-:W-:Y:S02]  /*4310*/  @!P3 FSEL R41, R41, R2, P6 ;  /* 0x000000022929b208 */ /* 0x000fe40003000000 */
[----:B------:R-:W-:-:S03]  /*4320*/  FSETP.NAN.AND P6, PT, R24, R24, PT ;  /* 0x000000181800720b */ /* 0x000fc60003fc8000 */
[----:B------:R-:W1:Y:S01]  /*4330*/  SHFL.BFLY PT, R6, R41, 0x1, 0x1f ;  /* 0x0c201f0029067f89 */ /* 0x000e6200000e0000 */
[----:B------:R-:W-:Y:S02]  /*4340*/  @!P1 FSEL R24, R24, R5, P6 ;  /* 0x0000000518189208 */ /* 0x000fe40003000000 */
[C---:B------:R-:W-:Y:S02]  /*4350*/  FSETP.NAN.AND P1, PT, R4.reuse, R4, PT ;  /* 0x000000040400720b */ /* 0x040fe40003f28000 */
[----:B------:R-:W-:Y:S01]  /*4360*/  FSETP.NAN.AND P6, PT, R41, R41, PT ;  /* 0x000000292900720b */ /* 0x000fe20003fc8000 */
[----:B------:R-:W2:Y:S01]  /*4370*/  SHFL.BFLY PT, R5, R24, 0x1, 0x1f ;  /* 0x0c201f0018057f89 */ /* 0x000ea200000e0000 */
[----:B0-----:R-:W-:-:S13]  /*4380*/  FSETP.GEU.AND P3, PT, R4, R3, PT ;  /* 0x000000030400720b */ /* 0x001fda0003f6e000 */
[----:B------:R-:W-:Y:S02]  /*4390*/  @P3 SEL R4, R4, R3, P1 ;  /* 0x0000000304043207 */ /* 0x000fe40000800000 */
[CC--:B-1----:R-:W-:Y:S02]  /*43a0*/  FSETP.GT.AND P3, PT, R41.reuse, R6.reuse, PT ;  /* 0x000000062900720b */ /* 0x0c2fe40003f64000 */
[----:B--2---:R-:W-:Y:S01]  /*43b0*/  FSETP.GT.AND P1, PT, R24, R5, PT ;  /* 0x000000051800720b */ /* 0x004fe20003f24000 */
[----:B------:R-:W-:Y:S04]  /*43c0*/  @P0 STS [R21.X4], R4 ;  /* 0x0000000415000388 */ /* 0x000fe80000004800 */
[----:B------:R-:W-:Y:S06]  /*43d0*/  BAR.SYNC.DEFER_BLOCKING 0x0 ;  /* 0x0000000000007b1d */ /* 0x000fec0000010000 */
[----:B------:R-:W-:-:S02]  /*43e0*/  @!P3 SEL R41, R41, R6, P6 ;  /* 0x000000062929b207 */ /* 0x000fc40003000000 */
[----:B------:R-:W-:-:S04]  /*43f0*/  FSETP.NAN.AND P3, PT, R24, R24, PT ;  /* 0x000000181800720b */ /* 0x000fc80003f68000 */
[----:B------:R-:W-:Y:S01]  /*4400*/  @!P1 SEL R24, R24, R5, P3 ;  /* 0x0000000518189207 */ /* 0x000fe20001800000 */
[----:B------:R-:W-:Y:S04]  /*4410*/  LDS R2, [RZ] ;  /* 0x00000000ff027984 */ /* 0x000fe80000000800 */
[----:B------:R-:W0:Y:S04]  /*4420*/  LDS R3, [0x10] ;  /* 0x00001000ff037984 */ /* 0x000e280000000800 */
[----:B------:R-:W-:Y:S06]  /*4430*/  BAR.SYNC.DEFER_BLOCKING 0x0 ;  /* 0x0000000000007b1d */ /* 0x000fec0000010000 */
[----:B0-----:R-:W-:Y:S04]  /*4440*/  STS.64 [RZ], R2 ;  /* 0x00000002ff007388 */ /* 0x001fe80000000a00 */
[----:B------:R-:W-:Y:S06]  /*4450*/  BAR.SYNC.DEFER_BLOCKING 0x0 ;  /* 0x0000000000007b1d */ /* 0x000fec0000010000 */
[----:B------:R-:W-:Y:S04]  /*4460*/  LDS R4, [R48.X4] ;  /* 0x0000000030047984 */ /* 0x000fe80000004800 */
[----:B------:R-:W-:Y:S06]  /*4470*/  BAR.SYNC.DEFER_BLOCKING 0x0 ;  /* 0x0000000000007b1d */ /* 0x000fec0000010000 */
[----:B------:R-:W-:Y:S04]  /*4480*/  @!P4 STS [R0], R41 ;  /* 0x000000290000c388 */ /* 0x000fe80000000800 */
[----:B------:R-:W-:Y:S04]  /*4490*/  @!P4 STS [R0+0x10], R24 ;  /* 0x000010180000c388 */ /* 0x000fe80000000800 */
[----:B------:R-:W-:Y:S06]  /*44a0*/  BAR.SYNC.DEFER_BLOCKING 0x0 ;  /* 0x0000000000007b1d */ /* 0x000fec0000010000 */
[----:B------:R-:W0:Y:S04]  /*44b0*/  @!P5 LDS R7, [R21.X4] ;  /* 0x000000001507d984 */ /* 0x000e280000004800 */
[----:B0-----:R-:W0:Y:S01]  /*44c0*/  SHFL.BFLY PT, R6, R7, 0x2, 0x1f ;  /* 0x0c401f0007067f89 */ /* 0x001e2200000e0000 */
[----:B------:R-:W-:-:S02]  /*44d0*/  FSETP.NAN.AND P3, PT, R7, R7, PT ;  /* 0x000000070700720b */ /* 0x000fc40003f68000 */
[----:B0-----:R-:W-:-:S04]  /*44e0*/  FSETP.GT.AND P1, PT, R7, R6, PT ;  /* 0x000000060700720b */ /* 0x001fc80003f24000 */
[----:B------:R-:W-:-:S04]  /*44f0*/  FSEL R6, R7, R6, P1 ;  /* 0x0000000607067208 */ /* 0x000fc80000800000 */
[----:B------:R-:W-:-:S04]  /*4500*/  FSEL R6, R7, R6, P3 ;  /* 0x0000000607067208 */ /* 0x000fc80001800000 */
[C---:B------:R-:W-:Y:S01]  /*4510*/  FSETP.NAN.AND P3, PT, R6.reuse, R6, PT ;  /* 0x000000060600720b */ /* 0x040fe20003f68000 */
[----:B------:R-:W0:Y:S02]  /*4520*/  SHFL.BFLY PT, R5, R6, 0x1, 0x1f ;  /* 0x0c201f0006057f89 */ /* 0x000e2400000e0000 */
[----:B0-----:R-:W-:-:S13]  /*4530*/  FSETP.GT.AND P1, PT, R6, R5, PT ;  /* 0x000000050600720b */ /* 0x001fda0003f24000 */
[----:B------:R-:W-:Y:S02]  /*4540*/  @!P1 SEL R6, R6, R5, P3 ;  /* 0x0000000506069207 */ /* 0x000fe40001800000 */
[----:B------:R-:W-:-:S03]  /*4550*/  FSETP.GE.AND P1, PT, R3, RZ, PT ;  /* 0x000000ff0300720b */ /* 0x000fc60003f26000 */
[----:B------:R0:W-:Y:S04]  /*4560*/  @P0 STS [R21.X4], R6 ;  /* 0x0000000615000388 */ /* 0x0001e80000004800 */
[----:B------:R-:W-:Y:S01]  /*4570*/  BAR.SYNC.DEFER_BLOCKING 0x0 ;  /* 0x0000000000007b1d */ /* 0x000fe20000010000 */
[C---:B------:R-:W-:Y:S02]  /*4580*/  FSETP.GE.AND P0, PT, R2.reuse, RZ, PT ;  /* 0x000000ff0200720b */ /* 0x040fe40003f06000 */
[----:B------:R-:W-:Y:S02]  /*4590*/  FSEL R3, R3, RZ, !P1 ;  /* 0x000000ff03037208 */ /* 0x000fe40004800000 */
[----:B------:R-:W-:Y:S01]  /*45a0*/  FSEL R2, R2, RZ, !P0 ;  /* 0x000000ff02027208 */ /* 0x000fe20004000000 */
[----:B0-----:R-:W-:-:S02]  /*45b0*/  IMAD.MOV.U32 R6, RZ, RZ, 0x3e800000 ;  /* 0x3e800000ff067424 */ /* 0x001fc400078e00ff */
[----:B------:R-:W-:Y:S02]  /*45c0*/  FADD R3, RZ, -R3 ;  /* 0x80000003ff037221 */ /* 0x000fe40000000000 */
[----:B------:R-:W-:-:S03]  /*45d0*/  FADD R2, RZ, -R2 ;  /* 0x80000002ff027221 */ /* 0x000fc60000000000 */
[----:B------:R-:W-:Y:S02]  /*45e0*/  FSETP.NAN.AND P4, PT, R3, R3, PT ;  /* 0x000000030300720b */ /* 0x000fe40003f88000 */
[----:B------:R-:W-:Y:S01]  /*45f0*/  FSETP.NAN.AND P3, PT, R2, R2, PT ;  /* 0x000000020200720b */ /* 0x000fe20003f68000 */
[----:B------:R-:W0:Y:S04]  /*4600*/  LDS R8, [RZ] ;  /* 0x00000000ff087984 */ /* 0x000e280000000800 */
[----:B------:R-:W1:Y:S04]  /*4610*/  LDS R9, [0x10] ;  /* 0x00001000ff097984 */ /* 0x000e680000000800 */
[----:B------:R-:W-:Y:S01]  /*4620*/  BAR.SYNC.DEFER_BLOCKING 0x0 ;  /* 0x0000000000007b1d */ /* 0x000fe20000010000 */
[----:B0-----:R-:W-:-:S05]  /*4630*/  FSETP.GTU.AND P0, PT, R8, RZ, PT ;  /* 0x000000ff0800720b */ /* 0x001fca0003f0c000 */
[----:B-1----:R-:W-:Y:S04]  /*4640*/  STS.64 [RZ], R8 ;  /* 0x00000008ff007388 */ /* 0x002fe80000000a00 */
[----:B------:R-:W-:Y:S01]  /*4650*/  BAR.SYNC.DEFER_BLOCKING 0x0 ;  /* 0x0000000000007b1d */ /* 0x000fe20000010000 */
[C---:B------:R-:W-:Y:S02]  /*4660*/  FSETP.GTU.AND P1, PT, R9.reuse, RZ, PT ;  /* 0x000000ff0900720b */ /* 0x040fe40003f2c000 */
[----:B------:R-:W-:Y:S02]  /*4670*/  FSEL R5, R8, RZ, P0 ;  /* 0x000000ff08057208 */ /* 0x000fe40000000000 */
[----:B------:R-:W-:Y:S02]  /*4680*/  FSEL R0, R9, RZ, P1 ;  /* 0x000000ff09007208 */ /* 0x000fe40000800000 */
[----:B------:R-:W-:-:S02]  /*4690*/  FSETP.GT.AND P0, PT, R2, R5, PT ;  /* 0x000000050200720b */ /* 0x000fc40003f04000 */
[CC--:B------:R-:W-:Y:S02]  /*46a0*/  FSETP.GT.AND P1, PT, R3.reuse, R0.reuse, PT ;  /* 0x000000000300720b */ /* 0x0c0fe40003f24000 */
[----:B------:R-:W-:Y:S02]  /*46b0*/  @!P3 FSEL R2, R2, R5, P0 ;  /* 0x000000050202b208 */ /* 0x000fe40000000000 */
[----:B------:R-:W-:-:S03]  /*46c0*/  @!P4 FSEL R3, R3, R0, P1 ;  /* 0x000000000303c208 */ /* 0x000fc60000800000 */
[----:B------:R-:W-:Y:S02]  /*46d0*/  FMUL R0, R2, 0.0078740157186985015869 ;  /* 0x3c01020402007820 */ /* 0x000fe40000400000 */
[----:B------:R-:W-:-:S03]  /*46e0*/  FMUL R5, R3, 0.0078740157186985015869 ;  /* 0x3c01020403057820 */ /* 0x000fc60000400000 */
[C---:B------:R-:W-:Y:S02]  /*46f0*/  FSETP.GT.AND P0, PT, R0.reuse, 9.9999997473787516356e-06, PT ;  /* 0x3727c5ac0000780b */ /* 0x040fe40003f04000 */
[----:B------:R-:W-:Y:S01]  /*4700*/  FSETP.GT.AND P3, PT, R5, 9.9999997473787516356e-06, PT ;  /* 0x3727c5ac0500780b */ /* 0x000fe20003f64000 */
[----:B------:R-:W0:Y:S01]  /*4710*/  LDS R3, [R48.X4] ;  /* 0x0000000030037984 */ /* 0x000e220000004800 */
[----:B------:R-:W-:-:S09]  /*4720*/  FSETP.NAN.AND P1, PT, R0, R0, PT ;  /* 0x000000000000720b */ /* 0x000fd20003f28000 */
[----:B------:R-:W-:Y:S02]  /*4730*/  @!P0 FSEL R0, R0, 9.9999997473787516356e-06, P1 ;  /* 0x3727c5ac00008808 */ /* 0x000fe40000800000 */
[C---:B------:R-:W-:Y:S02]  /*4740*/  FSETP.NAN.AND P0, PT, R5.reuse, R5, PT ;  /* 0x000000050500720b */ /* 0x040fe40003f08000 */
[----:B------:R-:W-:Y:S02]  /*4750*/  FSETP.GT.AND P1, PT, |R0|, 8.50705917302346158658e+37, PT ;  /* 0x7e8000000000780b */ /* 0x000fe40003f24200 */
[----:B------:R-:W-:Y:S02]  /*4760*/  @!P3 FSEL R5, R5, 9.9999997473787516356e-06, P0 ;  /* 0x3727c5ac0505b808 */ /* 0x000fe40000000000 */
[----:B------:R-:W-:Y:S02]  /*4770*/  LOP3.LUT P0, RZ, R21, 0x7e, RZ, 0xc0, !PT ;  /* 0x0000007e15ff7812 */ /* 0x000fe4000780c0ff */
[----:B------:R-:W-:-:S02]  /*4780*/  FSETP.GT.AND P3, PT, |R5|, 8.50705917302346158658e+37, PT ;  /* 0x7e8000000500780b */ /* 0x000fc40003f64200 */
[C---:B------:R-:W-:Y:S02]  /*4790*/  FSETP.GEU.AND P4, PT, |R0|.reuse, 1.175494350822287508e-38, PT ;  /* 0x008000000000780b */ /* 0x040fe40003f8e200 */
[----:B------:R-:W-:Y:S02]  /*47a0*/  FSETP.GEU.AND P5, PT, |R5|, 1.175494350822287508e-38, PT ;  /* 0x008000000500780b */ /* 0x000fe40003fae200 */
[----:B------:R-:W-:Y:S01]  /*47b0*/  ISETP.LT.AND P0, PT, R49, 0x200, !P0 ;  /* 0x000002003100780c */ /* 0x000fe20004701270 */
[----:B------:R-:W-:Y:S01]  /*47c0*/  @P1 FMUL R0, R0, 0.25 ;  /* 0x3e80000000001820 */ /* 0x000fe20000400000 */
[C---:B------:R-:W-:Y:S02]  /*47d0*/  FSEL R7, R6.reuse, 1, P1 ;  /* 0x3f80000006077808 */ /* 0x040fe40000800000 */
[----:B------:R-:W-:-:S03]  /*47e0*/  FSEL R6, R6, 1, P3 ;  /* 0x3f80000006067808 */ /* 0x000fc60001800000 */
[----:B------:R-:W-:Y:S02]  /*47f0*/  @P3 FMUL R5, R5, 0.25 ;  /* 0x3e80000005053820 */ /* 0x000fe40000400000 */
[----:B------:R-:W-:Y:S01]  /*4800*/  @!P4 FMUL R0, R0, 16777216 ;  /* 0x4b8000000000c820 */ /* 0x000fe20000400000 */
[----:B------:R-:W-:Y:S01]  /*4810*/  @!P4 FMUL R7, R7, 16777216 ;  /* 0x4b8000000707c820 */ /* 0x000fe20000400000 */
[----:B------:R-:W-:Y:S01]  /*4820*/  @!P5 FMUL R5, R5, 16777216 ;  /* 0x4b8000000505d820 */ /* 0x000fe20000400000 */
[----:B------:R-:W-:Y:S01]  /*4830*/  @!P5 FMUL R6, R6, 16777216 ;  /* 0x4b8000000606d820 */ /* 0x000fe20000400000 */
[----:B0-----:R-:W-:Y:S01]  /*4840*/  F2FP.BF16.PACK_AB R4, R3, R4 ;  /* 0x000000040304723e */ /* 0x001fe200000010ff */
[CC--:B------:R-:W-:Y:S01]  /*4850*/  IMAD.WIDE R2, R49.reuse, R46.reuse, c[0x0][0x1b0] ;  /* 0x00006c0031027625 */ /* 0x0c0fe200078e022e */
[----:B------:R-:W0:Y:S02]  /*4860*/  MUFU.RCP R0, R0 ;  /* 0x0000000000007308 */ /* 0x000e240000001000 */
[C---:B------:R-:W-:Y:S01]  /*4870*/  PRMT R9, R4.reuse, 0x7610, R9 ;  /* 0x0000761004097816 */ /* 0x040fe20000000009 */
[----:B------:R-:W-:Y:S01]  /*4880*/  IMAD.WIDE R46, R49, R46, c[0x0][0x1b8] ;  /* 0x00006e00312e7625 */ /* 0x000fe200078e022e */
[----:B------:R-:W-:-:S02]  /*4890*/  PRMT R23, R4, 0x7632, R23 ;  /* 0x0000763204177816 */ /* 0x000fc40000000017 */
[----:B------:R-:W-:Y:S01]  /*48a0*/  LOP3.LUT R4, R21, 0x40, RZ, 0xc0, !PT ;  /* 0x0000004015047812 */ /* 0x000fe200078ec0ff */
[----:B------:R1:W-:Y:S01]  /*48b0*/  @P0 STG.E.U16 [R2.64], R9 ;  /* 0x0000000902000986 */ /* 0x0003e2000c101504 */
[----:B------:R-:W2:Y:S02]  /*48c0*/  MUFU.RCP R5, R5 ;  /* 0x0000000500057308 */ /* 0x000ea40000001000 */
[----:B------:R-:W-:Y:S01]  /*48d0*/  SHF.R.U32.HI R4, RZ, 0x3, R4 ;  /* 0x00000003ff047819 */ /* 0x000fe20000011604 */
[----:B------:R1:W-:Y:S01]  /*48e0*/  @P0 STG.E.U16 [R46.64], R23 ;  /* 0x000000172e000986 */ /* 0x0003e2000c101504 */
[----:B0-----:R-:W-:-:S03]  /*48f0*/  FMUL R0, R0, R7 ;  /* 0x0000000700007220 */ /* 0x001fc60000400000 */
[----:B------:R-:W-:Y:S01]  /*4900*/  BAR.SYNC.DEFER_BLOCKING 0x0 ;  /* 0x0000000000007b1d */ /* 0x000fe20000010000 */
[----:B--2---:R-:W-:-:S05]  /*4910*/  FMUL R5, R5, R6 ;  /* 0x0000000605057220 */ /* 0x004fca0000400000 */
[----:B------:R1:W-:Y:S04]  /*4920*/  STS [RZ], R0 ;  /* 0x00000000ff007388 */ /* 0x0003e80000000800 */
[----:B------:R1:W-:Y:S04]  /*4930*/  STS [0x8], R5 ;  /* 0x00000805ff007388 */ /* 0x0003e80000000800 */
[----:B------:R-:W-:Y:S06]  /*4940*/  BAR.SYNC.DEFER_BLOCKING 0x0 ;  /* 0x0000000000007b1d */ /* 0x000fec0000010000 */
[----:B------:R1:W0:Y:S02]  /*4950*/  LDS R8, [R4] ;  /* 0x0000000004087984 */ /* 0x0002240000000800 */
.L_x_4:
[----:B------:R-:W-:Y:S01]  /*4960*/  IADD3 R16, P0, R16, 0x200, RZ ;  /* 0x0000020010107810 */ /* 0x000fe20007f1e0ff */
[----:B01----:R-:W-:Y:S01]  /*4970*/  IMAD.MOV.U32 R3, RZ, RZ, 0x2 ;  /* 0x00000002ff037424 */ /* 0x003fe200078e00ff */
[----:B------:R-:W-:Y:S01]  /*4980*/  CS2R R4, SRZ ;  /* 0x0000000000047805 */ /* 0x000fe2000001ff00 */
[----:B------:R-:W-:-:S02]  /*4990*/  CS2R R6, SRZ ;  /* 0x0000000000067805 */ /* 0x000fc4000001ff00 */
[----:B------:R-:W-:-:S04]  /*49a0*/  IMAD.IADD R18, R67, 0x1, R16 ;  /* 0x0000000143127824 */ /* 0x000fc800078e0210 */
[----:B------:R-:W-:-:S05]  /*49b0*/  IMAD.WIDE R2, R18, R3, c[0x0][0x1a8] ;  /* 0x00006a0012027625 */ /* 0x000fca00078e0203 */
[----:B------:R-:W2:Y:S01]  /*49c0*/  @!P2 LDG.E.EF.128 R4, [R2.64] ;  /* 0x000000040204a981 */ /* 0x000ea2000c0e1d00 */
[----:B------:R-:W-:Y:S01]  /*49d0*/  IMAD.X R17, RZ, RZ, R17, P0 ;  /* 0x000000ffff117224 */ /* 0x000fe200000e0611 */
[----:B------:R-:W-:-:S04]  /*49e0*/  ISETP.GE.U32.AND P0, PT, R16, 0xa00, PT ;  /* 0x00000a001000780c */ /* 0x000fc80003f06070 */
[----:B------:R-:W-:Y:S01]  /*49f0*/  ISETP.GE.U32.AND.EX P0, PT, R17, RZ, PT, P0 ;  /* 0x000000ff1100720c */ /* 0x000fe20003f06100 */
[C---:B--2---:R-:W-:Y:S01]  /*4a00*/  IMAD.U32 R9, R4.reuse, 0x10000, RZ ;  /* 0x0001000004097824 */ /* 0x044fe200078e00ff */
[----:B------:R-:W-:Y:S01]  /*4a10*/  PRMT R4, R4, 0x7632, R4 ;  /* 0x0000763204047816 */ /* 0x000fe20000000004 */
[C---:B------:R-:W-:Y:S01]  /*4a20*/  IMAD.U32 R11, R6.reuse, 0x10000, RZ ;  /* 0x00010000060b7824 */ /* 0x040fe200078e00ff */
[----:B------:R-:W-:Y:S01]  /*4a30*/  PRMT R6, R6, 0x7632, R6 ;  /* 0x0000763206067816 */ /* 0x000fe20000000006 */
[C---:B0-----:R-:W-:Y:S01]  /*4a40*/  FMUL R0, R8.reuse, R9 ;  /* 0x0000000908007220 */ /* 0x041fe20000400000 */
[C---:B------:R-:W-:Y:S01]  /*4a50*/  IMAD.U32 R9, R5.reuse, 0x10000, RZ ;  /* 0x0001000005097824 */ /* 0x040fe200078e00ff */
[C---:B------:R-:W-:Y:S01]  /*4a60*/  FMUL R11, R8.reuse, R11 ;  /* 0x0000000b080b7220 */ /* 0x040fe20000400000 */
[----:B------:R-:W-:Y:S01]  /*4a70*/  PRMT R5, R5, 0x7632, R5 ;  /* 0x0000763205057816 */ /* 0x000fe20000000005 */
[----:B------:R0:W1:Y:S01]  /*4a80*/  FRND R12, R0 ;  /* 0x00000000000c7307 */ /* 0x0000620000201000 */
[----:B------:R-:W-:Y:S01]  /*4a90*/  FMUL R10, R8, R9 ;  /* 0x00000009080a7220 */ /* 0x000fe20000400000 */
[----:B------:R-:W-:-:S02]  /*4aa0*/  IMAD.U32 R3, R4, 0x10000, RZ ;  /* 0x0001000004037824 */ /* 0x000fc400078e00ff */
[----:B------:R-:W-:Y:S02]  /*4ab0*/  IMAD.U32 R5, R5, 0x10000, RZ ;  /* 0x0001000005057824 */ /* 0x000fe400078e00ff */
[C---:B------:R-:W-:Y:S01]  /*4ac0*/  IMAD.U32 R9, R7.reuse, 0x10000, RZ ;  /* 0x0001000007097824 */ /* 0x040fe200078e00ff */
[----:B------:R-:W-:Y:S01]  /*4ad0*/  PRMT R7, R7, 0x7632, R7 ;  /* 0x0000763207077816 */ /* 0x000fe20000000007 */
[----:B------:R-:W2:Y:S01]  /*4ae0*/  FRND R10, R10 ;  /* 0x0000000a000a7307 */ /* 0x000ea20000201000 */
[C---:B0-----:R-:W-:Y:S01]  /*4af0*/  FMUL R0, R8.reuse, R3 ;  /* 0x0000000308007220 */ /* 0x041fe20000400000 */
[----:B------:R-:W-:Y:S01]  /*4b00*/  FMUL R5, R8, R5 ;  /* 0x0000000508057220 */ /* 0x000fe20000400000 */
[----:B------:R-:W-:Y:S01]  /*4b10*/  IMAD.U32 R3, R6, 0x10000, RZ ;  /* 0x0001000006037824 */ /* 0x000fe200078e00ff */
[C---:B------:R-:W-:Y:S01]  /*4b20*/  FMUL R9, R8.reuse, R9 ;  /* 0x0000000908097220 */ /* 0x040fe20000400000 */
[----:B------:R-:W-:Y:S02]  /*4b30*/  IMAD.U32 R7, R7, 0x10000, RZ ;  /* 0x0001000007077824 */ /* 0x000fe400078e00ff */
[----:B------:R-:W-:Y:S01]  /*4b40*/  FMUL R3, R8, R3 ;  /* 0x0000000308037220 */ /* 0x000fe20000400000 */
[----:B------:R-:W0:Y:S01]  /*4b50*/  FRND R11, R11 ;  /* 0x0000000b000b7307 */ /* 0x000e220000201000 */
[----:B-1----:R-:W-:Y:S01]  /*4b60*/  FSETP.GT.AND P1, PT, R12, -127, PT ;  /* 0xc2fe00000c00780b */ /* 0x002fe20003f24000 */
[----:B------:R-:W-:Y:S01]  /*4b70*/  FMUL R7, R8, R7 ;  /* 0x0000000708077220 */ /* 0x000fe20000400000 */
[----:B------:R-:W-:-:S05]  /*4b80*/  FSETP.NAN.AND P5, PT, R12, R12, PT ;  /* 0x0000000c0c00720b */ /* 0x000fca0003fa8000 */
[----:B------:R-:W1:Y:S01]  /*4b90*/  FRND R0, R0 ;  /* 0x0000000000007307 */ /* 0x000e620000201000 */
[----:B--2---:R-:W-:-:S05]  /*4ba0*/  FSETP.GT.AND P4, PT, R10, -127, PT ;  /* 0xc2fe00000a00780b */ /* 0x004fca0003f84000 */
[----:B------:R-:W-:Y:S02]  /*4bb0*/  @!P1 FSEL R12, R12, -127, P5 ;  /* 0xc2fe00000c0c9808 */ /* 0x000fe40002800000 */
[----:B------:R-:W2:Y:S01]  /*4bc0*/  FRND R5, R5 ;  /* 0x0000000500057307 */ /* 0x000ea20000201000 */
[C---:B0-----:R-:W-:Y:S02]  /*4bd0*/  FSETP.GT.AND P3, PT, R11.reuse, -127, PT ;  /* 0xc2fe00000b00780b */ /* 0x041fe40003f64000 */
[C---:B------:R-:W-:Y:S02]  /*4be0*/  FSETP.NAN.AND P5, PT, R10.reuse, R10, PT ;  /* 0x0000000a0a00720b */ /* 0x040fe40003fa8000 */
[----:B------:R-:W-:Y:S02]  /*4bf0*/  FSETP.NAN.AND P6, PT, R11, R11, PT ;  /* 0x0000000b0b00720b */ /* 0x000fe40003fc8000 */
[----:B------:R-:W-:Y:S01]  /*4c00*/  @!P4 FSEL R10, R10, -127, P5 ;  /* 0xc2fe00000a0ac808 */ /* 0x000fe20002800000 */
[----:B------:R-:W0:Y:S01]  /*4c10*/  FRND R3, R3 ;  /* 0x0000000300037307 */ /* 0x000e220000201000 */
[----:B-1----:R-:W-:-:S05]  /*4c20*/  FSETP.GT.AND P1, PT, R0, -127, PT ;  /* 0xc2fe00000000780b */ /* 0x002fca0003f24000 */
[----:B------:R-:W-:Y:S02]  /*4c30*/  @!P3 FSEL R11, R11, -127, P6 ;  /* 0xc2fe00000b0bb808 */ /* 0x000fe40003000000 */
[----:B------:R-:W1:Y:S01]  /*4c40*/  FRND R9, R9 ;  /* 0x0000000900097307 */ /* 0x000e620000201000 */
[C---:B--2---:R-:W-:Y:S02]  /*4c50*/  FSETP.GT.AND P5, PT, R5.reuse, -127, PT ;  /* 0xc2fe00000500780b */ /* 0x044fe40003fa4000 */
[C---:B------:R-:W-:Y:S02]  /*4c60*/  FSETP.NAN.AND P3, PT, R0.reuse, R0, PT ;  /* 0x000000000000720b */ /* 0x040fe40003f68000 */
[----:B------:R-:W-:Y:S02]  /*4c70*/  FSETP.NAN.AND P6, PT, R5, R5, PT ;  /* 0x000000050500720b */ /* 0x000fe40003fc8000 */
[----:B------:R-:W-:Y:S01]  /*4c80*/  @!P1 FSEL R0, R0, -127, P3 ;  /* 0xc2fe000000009808 */ /* 0x000fe20001800000 */
[----:B------:R-:W2:Y:S01]  /*4c90*/  F2I.S16.TRUNC.NTZ R4, R12 ;  /* 0x0000000c00047305 */ /* 0x000ea2000020e900 */
[----:B0-----:R-:W-:-:S02]  /*4ca0*/  FSETP.GT.AND P4, PT, R3, -127, PT ;  /* 0xc2fe00000300780b */ /* 0x001fc40003f84000 */
[----:B------:R-:W-:-:S03]  /*4cb0*/  FSETP.GEU.AND P3, PT, R12, 127, PT ;  /* 0x42fe00000c00780b */ /* 0x000fc60003f6e000 */
[----:B------:R-:W-:Y:S02]  /*4cc0*/  @!P5 FSEL R5, R5, -127, P6 ;  /* 0xc2fe00000505d808 */ /* 0x000fe40003000000 */
[----:B------:R-:W0:Y:S01]  /*4cd0*/  FRND R7, R7 ;  /* 0x0000000700077307 */ /* 0x000e220000201000 */
[----:B-1----:R-:W-:Y:S02]  /*4ce0*/  FSETP.GT.AND P1, PT, R9, -127, PT ;  /* 0xc2fe00000900780b */ /* 0x002fe40003f24000 */
[C---:B------:R-:W-:Y:S02]  /*4cf0*/  FSETP.NAN.AND P6, PT, R3.reuse, R3, PT ;  /* 0x000000030300720b */ /* 0x040fe40003fc8000 */
[----:B------:R-:W-:Y:S02]  /*4d00*/  FSETP.NAN.AND P5, PT, R12, R12, PT ;  /* 0x0000000c0c00720b */ /* 0x000fe40003fa8000 */
[----:B------:R-:W-:Y:S01]  /*4d10*/  @!P4 FSEL R3, R3, -127, P6 ;  /* 0xc2fe00000303c808 */ /* 0x000fe20003000000 */
[----:B------:R-:W1:Y:S01]  /*4d20*/  F2I.S16.TRUNC.NTZ R13, R10 ;  /* 0x0000000a000d7305 */ /* 0x000e62000020e900 */
[----:B------:R-:W-:-:S02]  /*4d30*/  FSETP.GEU.AND P4, PT, R10, 127, PT ;  /* 0x42fe00000a00780b */ /* 0x000fc40003f8e000 */
[----:B--2---:R-:W-:Y:S02]  /*4d40*/  LOP3.LUT R15, R4, 0xffff, RZ, 0xc0, !PT ;  /* 0x0000ffff040f7812 */ /* 0x004fe400078ec0ff */
[----:B------:R-:W-:Y:S02]  /*4d50*/  FSETP.NAN.AND P6, PT, R9, R9, PT ;  /* 0x000000090900720b */ /* 0x000fe40003fc8000 */
[----:B------:R-:W-:Y:S01]  /*4d60*/  @P3 SEL R15, R15, 0x7f, P5 ;  /* 0x0000007f0f0f3807 */ /* 0x000fe20002800000 */
[----:B------:R-:W2:Y:S01]  /*4d70*/  F2I.S16.TRUNC.NTZ R2, R0 ;  /* 0x0000000000027305 */ /* 0x000ea2000020e900 */
[----:B0-----:R-:W-:Y:S02]  /*4d80*/  FSETP.GT.AND P5, PT, R7, -127, PT ;  /* 0xc2fe00000700780b */ /* 0x001fe40003fa4000 */
[----:B------:R-:W-:Y:S02]  /*4d90*/  @!P1 FSEL R9, R9, -127, P6 ;  /* 0xc2fe000009099808 */ /* 0x000fe40003000000 */
[----:B------:R-:W-:-:S02]  /*4da0*/  FSETP.NAN.AND P1, PT, R10, R10, PT ;  /* 0x0000000a0a00720b */ /* 0x000fc40003f28000 */
[C---:B------:R-:W-:Y:S01]  /*4db0*/  FSETP.GEU.AND P3, PT, R0.reuse, 127, PT ;  /* 0x42fe00000000780b */ /* 0x040fe20003f6e000 */
[----:B------:R-:W0:Y:S01]  /*4dc0*/  F2I.S16.TRUNC.NTZ R6, R5 ;  /* 0x0000000500067305 */ /* 0x000e22000020e900 */
[----:B-1----:R-:W-:Y:S02]  /*4dd0*/  LOP3.LUT R13, R13, 0xffff, RZ, 0xc0, !PT ;  /* 0x0000ffff0d0d7812 */ /* 0x002fe400078ec0ff */
[----:B------:R-:W-:Y:S02]  /*4de0*/  FSETP.NAN.AND P6, PT, R0, R0, PT ;  /* 0x000000000000720b */ /* 0x000fe40003fc8000 */
[----:B------:R-:W-:Y:S02]  /*4df0*/  @P4 SEL R13, R13, 0x7f, P1 ;  /* 0x0000007f0d0d4807 */ /* 0x000fe40000800000 */
[----:B------:R-:W-:Y:S01]  /*4e00*/  FSETP.NAN.AND P4, PT, R7, R7, PT ;  /* 0x000000070700720b */ /* 0x000fe20003f88000 */
[----:B------:R-:W1:Y:S01]  /*4e10*/  F2I.S16.TRUNC.NTZ R4, R3 ;  /* 0x0000000300047305 */ /* 0x000e62000020e900 */
[----:B------:R-:W-:-:S02]  /*4e20*/  FSETP.GEU.AND P1, PT, R5, 127, PT ;  /* 0x42fe00000500780b */ /* 0x000fc40003f2e000 */
[----:B------:R-:W-:Y:S02]  /*4e30*/  @!P5 FSEL R7, R7, -127, P4 ;  /* 0xc2fe00000707d808 */ /* 0x000fe40002000000 */
[----:B--2---:R-:W-:Y:S02]  /*4e40*/  LOP3.LUT R2, R2, 0xffff, RZ, 0xc0, !PT ;  /* 0x0000ffff02027812 */ /* 0x004fe400078ec0ff */
[----:B------:R-:W-:Y:S01]  /*4e50*/  FSETP.GEU.AND P4, PT, R3, 127, PT ;  /* 0x42fe00000300780b */ /* 0x000fe20003f8e000 */
[----:B------:R-:W2:Y:S01]  /*4e60*/  F2I.S16.TRUNC.NTZ R14, R11 ;  /* 0x0000000b000e7305 */ /* 0x000ea2000020e900 */
[----:B------:R-:W-:Y:S02]  /*4e70*/  @P3 SEL R2, R2, 0x7f, P6 ;  /* 0x0000007f02023807 */ /* 0x000fe40003000000 */
[----:B------:R-:W-:Y:S02]  /*4e80*/  FSETP.NAN.AND P6, PT, R5, R5, PT ;  /* 0x000000050500720b */ /* 0x000fe40003fc8000 */
[----:B------:R-:W-:-:S02]  /*4e90*/  FSETP.GEU.AND P3, PT, R11, 127, PT ;  /* 0x42fe00000b00780b */ /* 0x000fc40003f6e000 */
[----:B0-----:R-:W-:Y:S01]  /*4ea0*/  LOP3.LUT R6, R6, 0xffff, RZ, 0xc0, !PT ;  /* 0x0000ffff06067812 */ /* 0x001fe200078ec0ff */
[----:B------:R-:W0:Y:S01]  /*4eb0*/  F2I.S16.TRUNC.NTZ R10, R9 ;  /* 0x00000009000a7305 */ /* 0x000e22000020e900 */
[----:B------:R-:W-:Y:S02]  /*4ec0*/  FSETP.NAN.AND P5, PT, R3, R3, PT ;  /* 0x000000030300720b */ /* 0x000fe40003fa8000 */
[----:B-1----:R-:W-:Y:S02]  /*4ed0*/  LOP3.LUT R4, R4, 0xffff, RZ, 0xc0, !PT ;  /* 0x0000ffff04047812 */ /* 0x002fe400078ec0ff */
[----:B------:R-:W-:Y:S02]  /*4ee0*/  @P1 SEL R6, R6, 0x7f, P6 ;  /* 0x0000007f06061807 */ /* 0x000fe40003000000 */
[----:B------:R-:W-:Y:S01]  /*4ef0*/  FSETP.GEU.AND P1, PT, R9, 127, PT ;  /* 0x42fe00000900780b */ /* 0x000fe20003f2e000 */
[----:B------:R-:W1:Y:S01]  /*4f00*/  F2I.S16.TRUNC.NTZ R0, R7 ;  /* 0x0000000700007305 */ /* 0x000e62000020e900 */
[----:B------:R-:W-:-:S02]  /*4f10*/  FSETP.GEU.AND P6, PT, R7, 127, PT ;  /* 0x42fe00000700780b */ /* 0x000fc40003fce000 */
[----:B------:R-:W-:Y:S02]  /*4f20*/  @P4 SEL R4, R4, 0x7f, P5 ;  /* 0x0000007f04044807 */ /* 0x000fe40002800000 */
[----:B------:R-:W-:Y:S02]  /*4f30*/  FSETP.NAN.AND P5, PT, R11, R11, PT ;  /* 0x0000000b0b00720b */ /* 0x000fe40003fa8000 */
[----:B--2---:R-:W-:Y:S02]  /*4f40*/  LOP3.LUT R5, R14, 0xffff, RZ, 0xc0, !PT ;  /* 0x0000ffff0e057812 */ /* 0x004fe400078ec0ff */
[----:B------:R-:W-:Y:S02]  /*4f50*/  FSETP.NAN.AND P4, PT, R9, R9, PT ;  /* 0x000000090900720b */ /* 0x000fe40003f88000 */
[----:B------:R-:W-:Y:S02]  /*4f60*/  @P3 SEL R5, R5, 0x7f, P5 ;  /* 0x0000007f05053807 */ /* 0x000fe40002800000 */
[----:B------:R-:W-:-:S02]  /*4f70*/  FSETP.NAN.AND P3, PT, R7, R7, PT ;  /* 0x000000070700720b */ /* 0x000fc40003f68000 */
[----:B0-----:R-:W-:Y:S02]  /*4f80*/  LOP3.LUT R3, R10, 0xffff, RZ, 0xc0, !PT ;  /* 0x0000ffff0a037812 */ /* 0x001fe400078ec0ff */
[----:B-1----:R-:W-:Y:S02]  /*4f90*/  LOP3.LUT R0, R0, 0xffff, RZ, 0xc0, !PT ;  /* 0x0000ffff00007812 */ /* 0x002fe400078ec0ff */
[----:B------:R-:W-:Y:S02]  /*4fa0*/  @P1 SEL R3, R3, 0x7f, P4 ;  /* 0x0000007f03031807 */ /* 0x000fe40002000000 */
[----:B------:R-:W-:Y:S02]  /*4fb0*/  @P6 SEL R0, R0, 0x7f, P3 ;  /* 0x0000007f00006807 */ /* 0x000fe40001800000 */
[----:B------:R-:W-:Y:S02]  /*4fc0*/  PRMT R15, R15, 0x3340, R2 ;  /* 0x000033400f0f7816 */ /* 0x000fe40000000002 */
[----:B------:R-:W-:-:S02]  /*4fd0*/  PRMT R6, R13, 0x3340, R6 ;  /* 0x000033400d067816 */ /* 0x000fc40000000006 */
[----:B------:R-:W-:Y:S02]  /*4fe0*/  PRMT R5, R5, 0x3340, R4 ;  /* 0x0000334005057816 */ /* 0x000fe40000000004 */
[----:B------:R-:W-:Y:S02]  /*4ff0*/  SHF.R.S32.HI R7, RZ, 0x1f, R18 ;  /* 0x0000001fff077819 */ /* 0x000fe40000011412 */
[----:B------:R-:W-:Y:S02]  /*5000*/  IADD3 R2, P1, R18, c[0x0][0x1c0], RZ ;  /* 0x0000700012027a10 */ /* 0x000fe40007f3e0ff */
[----:B------:R-:W-:Y:S02]  /*5010*/  PRMT R0, R3, 0x3340, R0 ;  /* 0x0000334003007816 */ /* 0x000fe40000000000 */
[----:B------:R-:W-:Y:S02]  /*5020*/  PRMT R4, R15, 0x5410, R6 ;  /* 0x000054100f047816 */ /* 0x000fe40000000006 */
[----:B------:R-:W-:-:S02]  /*5030*/  IADD3.X R3, R7, c[0x0][0x1c4], RZ, P1, !PT ;  /* 0x0000710007037a10 */ /* 0x000fc40000ffe4ff */
[----:B------:R-:W-:-:S05]  /*5040*/  PRMT R5, R5, 0x5410, R0 ;  /* 0x0000541005057816 */ /* 0x000fca0000000000 */
[----:B------:R0:W-:Y:S01]  /*5050*/  @!P2 STG.E.64 [R2.64], R4 ;  /* 0x000000040200a986 */ /* 0x0001e2000c101b04 */
[----:B------:R-:W-:Y:S05]  /*5060*/  @!P0 BRA `(.L_x_4) ;  /* 0xfffff8f000008947 */ /* 0x000fea000383ffff */
[----:B------:R-:W-:Y:S05]  /*5070*/  EXIT ;  /* 0x000000000000794d */ /* 0x000fea0003800000 */
.L_x_5:
[----:B------:R-:W-:-:S00]  /*5080*/  BRA `(.L_x_5) ;  /* 0xfffffff000007947 */ /* 0x000fc0000383ffff */
[----:B------:R-:W-:-:S00]  /*5090*/  NOP ;  /* 0x0000000000007918 */ /* 0x000fc00000000000 */
        /* <DEDUP_REMOVED lines=14> */
.L_x_6:


//--------------------- .nv.global.init           --------------------------
	.section	.nv.global.init,"aw",@progbits
.nv.global.init:
	.type		_$_str,@object
	.size		_$_str,(.L_0 - _$_str)
_$_str:
        /*0000*/ 	.byte	0x5f, 0x5f, 0x43, 0x55, 0x44, 0x41, 0x5f, 0x46, 0x54, 0x5a, 0x00
.L_0:


//--------------------- .nv.shared.triton_red_fused__to_copy_add_amax_amin_clamp_mul_native_layer_norm_reciprocal_12 --------------------------
	.section	.nv.shared.triton_red_fused__to_copy_add_amax_amin_clamp_mul_native_layer_norm_reciprocal_12,"aw",@nobits
	.sectionflags	@""
	.align	16
